def attn_fwd(
    Q,
    K,
    V,
    Out,
    Lse,
    sm_scale,
    stride_qz,
    stride_qh,
    stride_qm,
    stride_qk,
    stride_kz,
    stride_kh,
    stride_kn,
    stride_kk,
    stride_vz,
    stride_vh,
    stride_vn,
    stride_vk,
    stride_oz,
    stride_oh,
    stride_om,
    stride_ok,
    seqlen_q,
    seqlen_k,
    BLOCK_M: tl.constexpr,
    BLOCK_N: tl.constexpr,
    HEAD_DIM: tl.constexpr,
    CAUSAL: tl.constexpr,
):
    start_m = tl.program_id(0)
    off_hz = tl.program_id(1)
    q_off = off_hz * stride_qh
    k_off = off_hz * stride_kh
    v_off = off_hz * stride_vh
    offs_m = start_m * BLOCK_M + tl.arange(0, BLOCK_M)
    offs_d = tl.arange(0, HEAD_DIM)
    offs_n = tl.arange(0, BLOCK_N)
    q_ptrs = Q + q_off + offs_m[:, None] * stride_qm + offs_d[None, :] * stride_qk
    k_ptrs = K + k_off + offs_d[:, None] * stride_kk + offs_n[None, :] * stride_kn
    v_ptrs = V + v_off + offs_n[:, None] * stride_vn + offs_d[None, :] * stride_vk
    m_i = tl.full([BLOCK_M], float("-inf"), dtype=tl.float32)
    l_i = tl.zeros([BLOCK_M], dtype=tl.float32) + 1.0
    acc = tl.zeros([BLOCK_M, HEAD_DIM], dtype=tl.float32)
    q = tl.load(q_ptrs)
    acc, l_i, m_i = _attn_fwd_inner(
        acc,
        l_i,
        m_i,
        q,
        k_ptrs,
        v_ptrs,
        sm_scale,
        stride_kn,
        stride_vn,
        start_m,
        seqlen_k,
        BLOCK_M,
        BLOCK_N,
        HEAD_DIM,
        CAUSAL,
    )
    acc = acc / l_i[:, None]
    lse = m_i + tl.math.log2(l_i) / 1.4426950408889634
    o_ptrs = (
        Out
        + off_hz * stride_oh
        + offs_m[:, None] * stride_om
        + offs_d[None, :] * stride_ok
    )
    tl.store(o_ptrs, acc.to(Out.dtype.element_ty))
    tl.store(Lse + off_hz * seqlen_q + offs_m, lse)

# config = {"BLOCK_M": 32, "BLOCK_N": 64, "HEAD_DIM": 128, "arch": "sm_90", "causal": false, "dtype": "bf16", "num_stages": 2, "num_warps": 8}
# arch = sm_90


// ===== COMPILED SASS (sm_90a) =====

	.target	sm_90a

	.elftype	@"ET_EXEC"


//--------------------- .note.nv.tkinfo           --------------------------
	.section	.note.nv.tkinfo,"",@"SHT_NOTE"
	.sectionflags	@"SHF_NOTE_NV_TKINFO"
	.tkinfo
        /*0018*/ 	.word	0x00000002
        /*0030*/ 	.string	""
        /*0030*/ 	.string	"ptxas"
        /*0030*/ 	.string	"Cuda compilation tools, release 13.0, V13.0.88"
        /*0030*/ 	.string	"Build cuda_13.0.r13.0/compiler.36424714_0"
        /*0030*/ 	.string	"-v  -suppress-debug-info  -lineinfo  -arch sm_90a "



//--------------------- .note.nv.cuinfo           --------------------------
	.section	.note.nv.cuinfo,"",@"SHT_NOTE"
	.sectionflags	@"SHF_NOTE_NV_CUINFO"
        /*0018*/ 	.short	0x0002
        /*001a*/ 	.short	0x005a
        /*001c*/ 	.short	0x0082
	.zero		2


//--------------------- .nv.info                  --------------------------
	.section	.nv.info,"",@"SHT_CUDA_INFO"
	.align	4


	//----- nvinfo : EIATTR_REGCOUNT
	.align		4
        /*0000*/ 	.byte	0x04, 0x2f
        /*0002*/ 	.short	(.L_2 - .L_1)
	.align		4
.L_1:
        /*0004*/ 	.word	index@(attn_fwd)
        /*0008*/ 	.word	0x000000ee


	//----- nvinfo : EIATTR_FRAME_SIZE
	.align		4
.L_2:
        /*000c*/ 	.byte	0x04, 0x11
        /*000e*/ 	.short	(.L_4 - .L_3)
	.align		4
.L_3:
        /*0010*/ 	.word	index@(attn_fwd)
        /*0014*/ 	.word	0x00000000


	//----- nvinfo : EIATTR_MIN_STACK_SIZE
	.align		4
.L_4:
        /*0018*/ 	.byte	0x04, 0x12
        /*001a*/ 	.short	(.L_6 - .L_5)
	.align		4
.L_5:
        /*001c*/ 	.word	index@(attn_fwd)
        /*0020*/ 	.word	0x00000000
.L_6:


//--------------------- .nv.compat                --------------------------
	.section	.nv.compat,"",@"SHT_CUDA_COMPAT_INFO"
	.align	4
        /*0000*/ 	.byte	0x02, 0x09, 0x01, 0x00, 0x02, 0x02, 0x01, 0x00, 0x02, 0x05, 0x05, 0x00, 0x03, 0x07, 0x01, 0x01
        /*0010*/ 	.byte	0x02, 0x03, 0x00, 0x00, 0x02, 0x06, 0x01, 0x00, 0x04, 0x0b, 0x08, 0x00, 0x00, 0x00, 0x00, 0x00
        /*0020*/ 	.byte	0x00, 0x00, 0x00, 0x00


//--------------------- .nv.info.attn_fwd         --------------------------
	.section	.nv.info.attn_fwd,"",@"SHT_CUDA_INFO"
	.sectionflags	@""
	.align	4


	//----- nvinfo : EIATTR_CUDA_API_VERSION
	.align		4
        /*0000*/ 	.byte	0x04, 0x37
        /*0002*/ 	.short	(.L_8 - .L_7)
.L_7:
        /*0004*/ 	.word	0x00000082


	//----- nvinfo : EIATTR_KPARAM_INFO
	.align		4
.L_8:
        /*0008*/ 	.byte	0x04, 0x17
        /*000a*/ 	.short	(.L_10 - .L_9)
.L_9:
        /*000c*/ 	.word	0x00000000
        /*0010*/ 	.short	0x0019
        /*0012*/ 	.short	0x0080
        /*0014*/ 	.byte	0x00, 0xf4, 0x21, 0x00


	//----- nvinfo : EIATTR_KPARAM_INFO
	.align		4
.L_10:
        /*0018*/ 	.byte	0x04, 0x17
        /*001a*/ 	.short	(.L_12 - .L_11)
.L_11:
        /*001c*/ 	.word	0x00000000
        /*0020*/ 	.short	0x0018
        /*0022*/ 	.short	0x0078
        /*0024*/ 	.byte	0x00, 0xf4, 0x21, 0x00


	//----- nvinfo : EIATTR_KPARAM_INFO
	.align		4
.L_12:
        /*0028*/ 	.byte	0x04, 0x17
        /*002a*/ 	.short	(.L_14 - .L_13)
.L_13:
        /*002c*/ 	.word	0x00000000
        /*0030*/ 	.short	0x0017
        /*0032*/ 	.short	0x0070
        /*0034*/ 	.byte	0x00, 0xf0, 0x11, 0x00


	//----- nvinfo : EIATTR_KPARAM_INFO
	.align		4
.L_14:
        /*0038*/ 	.byte	0x04, 0x17
        /*003a*/ 	.short	(.L_16 - .L_15)
.L_15:
        /*003c*/ 	.word	0x00000000
        /*0040*/ 	.short	0x0016
        /*0042*/ 	.short	0x006c
        /*0044*/ 	.byte	0x00, 0xf0, 0x11, 0x00


	//----- nvinfo : EIATTR_KPARAM_INFO
	.align		4
.L_16:
        /*0048*/ 	.byte	0x04, 0x17
        /*004a*/ 	.short	(.L_18 - .L_17)
.L_17:
        /*004c*/ 	.word	0x00000000
        /*0050*/ 	.short	0x0015
        /*0052*/ 	.short	0x0068
        /*0054*/ 	.byte	0x00, 0xf0, 0x11, 0x00


	//----- nvinfo : EIATTR_KPARAM_INFO
	.align		4
.L_18:
        /*0058*/ 	.byte	0x04, 0x17
        /*005a*/ 	.short	(.L_20 - .L_19)
.L_19:
        /*005c*/ 	.word	0x00000000
        /*0060*/ 	.short	0x0014
        /*0062*/ 	.short	0x0064
        /*0064*/ 	.byte	0x00, 0xf0, 0x11, 0x00


	//----- nvinfo : EIATTR_KPARAM_INFO
	.align		4
.L_20:
        /*0068*/ 	.byte	0x04, 0x17
        /*006a*/ 	.short	(.L_22 - .L_21)
.L_21:
        /*006c*/ 	.word	0x00000000
        /*0070*/ 	.short	0x0013
        /*0072*/ 	.short	0x0060
        /*0074*/ 	.byte	0x00, 0xf0, 0x11, 0x00


	//----- nvinfo : EIATTR_KPARAM_INFO
	.align		4
.L_22:
        /*0078*/ 	.byte	0x04, 0x17
        /*007a*/ 	.short	(.L_24 - .L_23)
.L_23:
        /*007c*/ 	.word	0x00000000
        /*0080*/ 	.short	0x0012
        /*0082*/ 	.short	0x005c
        /*0084*/ 	.byte	0x00, 0xf0, 0x11, 0x00


	//----- nvinfo : EIATTR_KPARAM_INFO
	.align		4
.L_24:
        /*0088*/ 	.byte	0x04, 0x17
        /*008a*/ 	.short	(.L_26 - .L_25)
.L_25:
        /*008c*/ 	.word	0x00000000
        /*0090*/ 	.short	0x0011
        /*0092*/ 	.short	0x0058
        /*0094*/ 	.byte	0x00, 0xf0, 0x11, 0x00


	//----- nvinfo : EIATTR_KPARAM_INFO
	.align		4
.L_26:
        /*0098*/ 	.byte	0x04, 0x17
        /*009a*/ 	.short	(.L_28 - .L_27)
.L_27:
        /*009c*/ 	.word	0x00000000
        /*00a0*/ 	.short	0x0010
        /*00a2*/ 	.short	0x0054
        /*00a4*/ 	.byte	0x00, 0xf0, 0x11, 0x00


	//----- nvinfo : EIATTR_KPARAM_INFO
	.align		4
.L_28:
        /*00a8*/ 	.byte	0x04, 0x17
        /*00aa*/ 	.short	(.L_30 - .L_29)
.L_29:
        /*00ac*/ 	.word	0x00000000
        /*00b0*/ 	.short	0x000f
        /*00b2*/ 	.short	0x0050
        /*00b4*/ 	.byte	0x00, 0xf0, 0x11, 0x00


	//----- nvinfo : EIATTR_KPARAM_INFO
	.align		4
.L_30:
        /*00b8*/ 	.byte	0x04, 0x17
        /*00ba*/ 	.short	(.L_32 - .L_31)
.L_31:
        /*00bc*/ 	.word	0x00000000
        /*00c0*/ 	.short	0x000e
        /*00c2*/ 	.short	0x004c
        /*00c4*/ 	.byte	0x00, 0xf0, 0x11, 0x00


	//----- nvinfo : EIATTR_KPARAM_INFO
	.align		4
.L_32:
        /*00c8*/ 	.byte	0x04, 0x17
        /*00ca*/ 	.short	(.L_34 - .L_33)
.L_33:
        /*00cc*/ 	.word	0x00000000
        /*00d0*/ 	.short	0x000d
        /*00d2*/ 	.short	0x0048
        /*00d4*/ 	.byte	0x00, 0xf0, 0x11, 0x00


	//----- nvinfo : EIATTR_KPARAM_INFO
	.align		4
.L_34:
        /*00d8*/ 	.byte	0x04, 0x17
        /*00da*/ 	.short	(.L_36 - .L_35)
.L_35:
        /*00dc*/ 	.word	0x00000000
        /*00e0*/ 	.short	0x000c
        /*00e2*/ 	.short	0x0044
        /*00e4*/ 	.byte	0x00, 0xf0, 0x11, 0x00


	//----- nvinfo : EIATTR_KPARAM_INFO
	.align		4
.L_36:
        /*00e8*/ 	.byte	0x04, 0x17
        /*00ea*/ 	.short	(.L_38 - .L_37)
.L_37:
        /*00ec*/ 	.word	0x00000000
        /*00f0*/ 	.short	0x000b
        /*00f2*/ 	.short	0x0040
        /*00f4*/ 	.byte	0x00, 0xf0, 0x11, 0x00


	//----- nvinfo : EIATTR_KPARAM_INFO
	.align		4
.L_38:
        /*00f8*/ 	.byte	0x04, 0x17
        /*00fa*/ 	.short	(.L_40 - .L_39)
.L_39:
        /*00fc*/ 	.word	0x00000000
        /*0100*/ 	.short	0x000a
        /*0102*/ 	.short	0x003c
        /*0104*/ 	.byte	0x00, 0xf0, 0x11, 0x00


	//----- nvinfo : EIATTR_KPARAM_INFO
	.align		4
.L_40:
        /*0108*/ 	.byte	0x04, 0x17
        /*010a*/ 	.short	(.L_42 - .L_41)
.L_41:
        /*010c*/ 	.word	0x00000000
        /*0110*/ 	.short	0x0009
        /*0112*/ 	.short	0x0038
        /*0114*/ 	.byte	0x00, 0xf0, 0x11, 0x00


	//----- nvinfo : EIATTR_KPARAM_INFO
	.align		4
.L_42:
        /*0118*/ 	.byte	0x04, 0x17
        /*011a*/ 	.short	(.L_44 - .L_43)
.L_43:
        /*011c*/ 	.word	0x00000000
        /*0120*/ 	.short	0x0008
        /*0122*/ 	.short	0x0034
        /*0124*/ 	.byte	0x00, 0xf0, 0x11, 0x00


	//----- nvinfo : EIATTR_KPARAM_INFO
	.align		4
.L_44:
        /*0128*/ 	.byte	0x04, 0x17
        /*012a*/ 	.short	(.L_46 - .L_45)
.L_45:
        /*012c*/ 	.word	0x00000000
        /*0130*/ 	.short	0x0007
        /*0132*/ 	.short	0x0030
        /*0134*/ 	.byte	0x00, 0xf0, 0x11, 0x00


	//----- nvinfo : EIATTR_KPARAM_INFO
	.align		4
.L_46:
        /*0138*/ 	.byte	0x04, 0x17
        /*013a*/ 	.short	(.L_48 - .L_47)
.L_47:
        /*013c*/ 	.word	0x00000000
        /*0140*/ 	.short	0x0006
        /*0142*/ 	.short	0x002c
        /*0144*/ 	.byte	0x00, 0xf0, 0x11, 0x00


	//----- nvinfo : EIATTR_KPARAM_INFO
	.align		4
.L_48:
        /*0148*/ 	.byte	0x04, 0x17
        /*014a*/ 	.short	(.L_50 - .L_49)
.L_49:
        /*014c*/ 	.word	0x00000000
        /*0150*/ 	.short	0x0005
        /*0152*/ 	.short	0x0028
        /*0154*/ 	.byte	0x00, 0xf0, 0x11, 0x00


	//----- nvinfo : EIATTR_KPARAM_INFO
	.align		4
.L_50:
        /*0158*/ 	.byte	0x04, 0x17
        /*015a*/ 	.short	(.L_52 - .L_51)
.L_51:
        /*015c*/ 	.word	0x00000000
        /*0160*/ 	.short	0x0004
        /*0162*/ 	.short	0x0020
        /*0164*/ 	.byte	0x00, 0xf4, 0x21, 0x00


	//----- nvinfo : EIATTR_KPARAM_INFO
	.align		4
.L_52:
        /*0168*/ 	.byte	0x04, 0x17
        /*016a*/ 	.short	(.L_54 - .L_53)
.L_53:
        /*016c*/ 	.word	0x00000000
        /*0170*/ 	.short	0x0003
        /*0172*/ 	.short	0x0018
        /*0174*/ 	.byte	0x00, 0xf4, 0x21, 0x00


	//----- nvinfo : EIATTR_KPARAM_INFO
	.align		4
.L_54:
        /*0178*/ 	.byte	0x04, 0x17
        /*017a*/ 	.short	(.L_56 - .L_55)
.L_55:
        /*017c*/ 	.word	0x00000000
        /*0180*/ 	.short	0x0002
        /*0182*/ 	.short	0x0010
        /*0184*/ 	.byte	0x00, 0xf4, 0x21, 0x00


	//----- nvinfo : EIATTR_KPARAM_INFO
	.align		4
.L_56:
        /*0188*/ 	.byte	0x04, 0x17
        /*018a*/ 	.short	(.L_58 - .L_57)
.L_57:
        /*018c*/ 	.word	0x00000000
        /*0190*/ 	.short	0x0001
        /*0192*/ 	.short	0x0008
        /*0194*/ 	.byte	0x00, 0xf4, 0x21, 0x00


	//----- nvinfo : EIATTR_KPARAM_INFO
	.align		4
.L_58:
        /*0198*/ 	.byte	0x04, 0x17
        /*019a*/ 	.short	(.L_60 - .L_59)
.L_59:
        /*019c*/ 	.word	0x00000000
        /*01a0*/ 	.short	0x0000
        /*01a2*/ 	.short	0x0000
        /*01a4*/ 	.byte	0x00, 0xf4, 0x21, 0x00


	//----- nvinfo : EIATTR_SPARSE_MMA_MASK
	.align		4
.L_60:
        /*01a8*/ 	.byte	0x03, 0x50
        /*01aa*/ 	.short	0x0000


	//----- nvinfo : EIATTR_MAXREG_COUNT
	.align		4
        /*01ac*/ 	.byte	0x03, 0x1b
        /*01ae*/ 	.short	0x00ff


	//----- nvinfo : EIATTR_NUM_BARRIERS
	.align		4
        /*01b0*/ 	.byte	0x02, 0x4c
        /*01b2*/ 	.byte	0x01
	.zero		1


	//----- nvinfo : EIATTR_MERCURY_ISA_VERSION
	.align		4
        /*01b4*/ 	.byte	0x03, 0x5f
        /*01b6*/ 	.short	0x0101


	//----- nvinfo : EIATTR_COOP_GROUP_MASK_REGIDS
	.align		4
        /*01b8*/ 	.byte	0x04, 0x29
        /*01ba*/ 	.short	(.L_62 - .L_61)


	//   ....[0]....
.L_61:
        /*01bc*/ 	.word	0xffffffff


	//   ....[1]....
        /*01c0*/ 	.word	0xffffffff


	//   ....[2]....
        /*01c4*/ 	.word	0xffffffff


	//   ....[3]....
        /*01c8*/ 	.word	0xffffffff


	//   ....[4]....
        /*01cc*/ 	.word	0xffffffff


	//   ....[5]....
        /*01d0*/ 	.word	0xffffffff


	//   ....[6]....
        /*01d4*/ 	.word	0xffffffff


	//   ....[7]....
        /*01d8*/ 	.word	0xffffffff


	//   ....[8]....
        /*01dc*/ 	.word	0xffffffff


	//   ....[9]....
        /*01e0*/ 	.word	0xffffffff


	//   ....[10]....
        /*01e4*/ 	.word	0xffffffff


	//   ....[11]....
        /*01e8*/ 	.word	0xffffffff


	//   ....[12]....
        /*01ec*/ 	.word	0xffffffff


	//   ....[13]....
        /*01f0*/ 	.word	0xffffffff


	//   ....[14]....
        /*01f4*/ 	.word	0xffffffff


	//   ....[15]....
        /*01f8*/ 	.word	0xffffffff


	//   ....[16]....
        /*01fc*/ 	.word	0xffffffff


	//   ....[17]....
        /*0200*/ 	.word	0xffffffff


	//   ....[18]....
        /*0204*/ 	.word	0xffffffff


	//   ....[19]....
        /*0208*/ 	.word	0xffffffff


	//   ....[20]....
        /*020c*/ 	.word	0xffffffff


	//   ....[21]....
        /*0210*/ 	.word	0xffffffff


	//----- nvinfo : EIATTR_COOP_GROUP_INSTR_OFFSETS
	.align		4
.L_62:
        /*0214*/ 	.byte	0x04, 0x28
        /*0216*/ 	.short	(.L_64 - .L_63)


	//   ....[0]....
.L_63:
        /*0218*/ 	.word	0x000023e0


	//   ....[1]....
        /*021c*/ 	.word	0x000023f0


	//   ....[2]....
        /*0220*/ 	.word	0x00002400


	//   ....[3]....
        /*0224*/ 	.word	0x00002410


	//   ....[4]....
        /*0228*/ 	.word	0x00002460


	//   ....[5]....
        /*022c*/ 	.word	0x00002470


	//   ....[6]....
        /*0230*/ 	.word	0x00002480


	//   ....[7]....
        /*0234*/ 	.word	0x00002490


	//   ....[8]....
        /*0238*/ 	.word	0x000025c0


	//   ....[9]....
        /*023c*/ 	.word	0x000025e0


	//   ....[10]....
        /*0240*/ 	.word	0x00002600


	//   ....[11]....
        /*0244*/ 	.word	0x00002870


	//   ....[12]....
        /*0248*/ 	.word	0x00002880


	//   ....[13]....
        /*024c*/ 	.word	0x000028a0


	//   ....[14]....
        /*0250*/ 	.word	0x000028b0


	//   ....[15]....
        /*0254*/ 	.word	0x000028e0


	//   ....[16]....
        /*0258*/ 	.word	0x00002910


	//   ....[17]....
        /*025c*/ 	.word	0x00002920


	//   ....[18]....
        /*0260*/ 	.word	0x00002930


	//   ....[19]....
        /*0264*/ 	.word	0x000029f0


	//   ....[20]....
        /*0268*/ 	.word	0x00002a10


	//   ....[21]....
        /*026c*/ 	.word	0x00002a30


	//----- nvinfo : EIATTR_EXIT_INSTR_OFFSETS
	.align		4
.L_64:
        /*0270*/ 	.byte	0x04, 0x1c
        /*0272*/ 	.short	(.L_66 - .L_65)


	//   ....[0]....
.L_65:
        /*0274*/ 	.word	0x00004a40


	//   ....[1]....
        /*0278*/ 	.word	0x00004a70


	//----- nvinfo : EIATTR_REQNTID
	.align		4
.L_66:
        /*027c*/ 	.byte	0x04, 0x10
        /*027e*/ 	.short	(.L_68 - .L_67)
.L_67:
        /*0280*/ 	.word	0x00000100
        /*0284*/ 	.word	0x00000001
        /*0288*/ 	.word	0x00000001


	//----- nvinfo : EIATTR_CBANK_PARAM_SIZE
	.align		4
.L_68:
        /*028c*/ 	.byte	0x03, 0x19
        /*028e*/ 	.short	0x0088


	//----- nvinfo : EIATTR_PARAM_CBANK
	.align		4
        /*0290*/ 	.byte	0x04, 0x0a
        /*0292*/ 	.short	(.L_70 - .L_69)
	.align		4
.L_69:
        /*0294*/ 	.word	index@(.nv.constant0.attn_fwd)
        /*0298*/ 	.short	0x0210
        /*029a*/ 	.short	0x0088


	//----- nvinfo : EIATTR_SW_WAR
	.align		4
.L_70:
        /*029c*/ 	.byte	0x04, 0x36
        /*029e*/ 	.short	(.L_72 - .L_71)
.L_71:
        /*02a0*/ 	.word	0x00000008
.L_72:


//--------------------- .nv.callgraph             --------------------------
	.section	.nv.callgraph,"",@"SHT_CUDA_CALLGRAPH"
	.align	4
	.sectionentsize	8
	.align		4
        /*0000*/ 	.word	0x00000000
	.align		4
        /*0004*/ 	.word	0xffffffff
	.align		4
        /*0008*/ 	.word	0x00000000
	.align		4
        /*000c*/ 	.word	0xfffffffe
	.align		4
        /*0010*/ 	.word	0x00000000
	.align		4
        /*0014*/ 	.word	0xfffffffd
	.align		4
        /*0018*/ 	.word	0x00000000
	.align		4
        /*001c*/ 	.word	0xfffffffc


//--------------------- .nv.constant4             --------------------------
	.section	.nv.constant4,"a",@progbits
	.align	8
	.align		8
.nv.constant4:
        /*0000*/ 	.dword	_$_str


//--------------------- .text.attn_fwd            --------------------------
	.section	.text.attn_fwd,"ax",@progbits
	.align	128
        .global         attn_fwd
        .type           attn_fwd,@function
        .size           attn_fwd,(.L_x_3 - attn_fwd)
        .other          attn_fwd,@"STO_CUDA_ENTRY STV_DEFAULT"
attn_fwd:
.text.attn_fwd:
[----:B------:R-:W-:Y:S01]  /*0000*/  LDC R1, c[0x0][0x28] ;  /* 0x00000a00ff017b82 */ /* 0x000fe20000000800 */
[----:B------:R-:W0:Y:S07]  /*0010*/  S2R R0, SR_TID.X ;  /* 0x0000000000007919 */ /* 0x000e2e0000002100 */
[----:B------:R-:W1:Y:S01]  /*0020*/  S2UR UR7, SR_CTAID.Y ;  /* 0x00000000000779c3 */ /* 0x000e620000002600 */
[----:B------:R-:W-:Y:S01]  /*0030*/  ULDC.64 UR4, c[0x0][0x240] ;  /* 0x0000900000047ab9 */ /* 0x000fe20000000a00 */
[----:B------:R-:W-:Y:S01]  /*0040*/  ULDC.64 UR10, c[0x0][0x208] ;  /* 0x00008200000a7ab9 */ /* 0x000fe20000000a00 */
[----:B------:R-:W2:Y:S05]  /*0050*/  S2R R3, SR_CTAID.X ;  /* 0x0000000000037919 */ /* 0x000eaa0000002500 */
[----:B------:R-:W3:Y:S08]  /*0060*/  LDC R32, c[0x0][0x248] ;  /* 0x00009200ff207b82 */ /* 0x000ef00000000800 */
[----:B------:R-:W4:Y:S01]  /*0070*/  LDC.64 R28, c[0x0][0x210] ;  /* 0x00008400ff1c7b82 */ /* 0x000f220000000a00 */
[----:B-1----:R-:W-:-:S04]  /*0080*/  UIMAD UR4, UR7, UR4, URZ ;  /* 0x00000004070472a4 */ /* 0x002fc8000f8e023f */
[----:B------:R-:W-:Y:S01]  /*0090*/  USHF.L.U32 UR6, UR4, 0x1, URZ ;  /* 0x0000000104067899 */ /* 0x000fe2000800063f */
[----:B0-----:R-:W-:Y:S02]  /*00a0*/  LOP3.LUT R16, R0, 0x1f, RZ, 0xc0, !PT ;  /* 0x0000001f00107812 */ /* 0x001fe400078ec0ff */
[----:B------:R-:W-:-:S03]  /*00b0*/  SHF.R.U32.HI R4, RZ, 0x5, R0 ;  /* 0x00000005ff047819 */ /* 0x000fc60000011600 */
[----:B--2---:R-:W-:Y:S01]  /*00c0*/  IMAD R2, R3, 0x20, R16 ;  /* 0x0000002003027824 */ /* 0x004fe200078e0210 */
[----:B------:R-:W-:-:S03]  /*00d0*/  SGXT.U32 R4, R4, 0x3 ;  /* 0x000000030404781a */ /* 0x000fc60000000000 */
[----:B------:R-:W-:Y:S01]  /*00e0*/  IMAD R3, R2, UR5, RZ ;  /* 0x0000000502037c24 */ /* 0x000fe2000f8e02ff */
[----:B------:R-:W-:Y:S01]  /*00f0*/  UIMAD.WIDE UR4, UR4, 0x2, URZ ;  /* 0x00000002040478a5 */ /* 0x000fe2000f8e023f */
[----:B---3--:R-:W-:Y:S02]  /*0100*/  IMAD R7, R4, R32, RZ ;  /* 0x0000002004077224 */ /* 0x008fe400078e02ff */
[C---:B------:R-:W-:Y:S02]  /*0110*/  IMAD.SHL.U32 R5, R3.reuse, 0x2, RZ ;  /* 0x0000000203057824 */ /* 0x040fe400078e00ff */
[----:B------:R-:W-:-:S03]  /*0120*/  IMAD.HI R4, R3, 0x2, RZ ;  /* 0x0000000203047827 */ /* 0x000fc600078e02ff */
[----:B----4-:R-:W-:Y:S01]  /*0130*/  IADD3 R28, P0, P1, R5, UR6, R28 ;  /* 0x00000006051c7c10 */ /* 0x010fe2000f91e01c */
[----:B------:R-:W-:-:S03]  /*0140*/  IMAD R3, R32, 0x8, R7 ;  /* 0x0000000820037824 */ /* 0x000fc600078e0207 */
[----:B------:R-:W-:Y:S01]  /*0150*/  IADD3.X R30, R4, UR5, R29, P0, P1 ;  /* 0x00000005041e7c10 */ /* 0x000fe200087e241d */
[C---:B------:R-:W-:Y:S01]  /*0160*/  IMAD R9, R32.reuse, 0x8, R3 ;  /* 0x0000000820097824 */ /* 0x040fe200078e0203 */
[-C--:B------:R-:W-:Y:S02]  /*0170*/  LEA R4, P0, R7, R28.reuse, 0x1 ;  /* 0x0000001c07047211 */ /* 0x080fe400078008ff */
[----:B------:R-:W-:Y:S02]  /*0180*/  LEA R6, P1, R3, R28, 0x1 ;  /* 0x0000001c03067211 */ /* 0x000fe400078208ff */
[----:B------:R-:W-:Y:S02]  /*0190*/  LEA.HI.X.SX32 R5, R7, R30, 0x1, P0 ;  /* 0x0000001e07057211 */ /* 0x000fe400000f0eff */
[C---:B------:R-:W-:Y:S02]  /*01a0*/  LEA R11, R32.reuse, R9, 0x3 ;  /* 0x00000009200b7211 */ /* 0x040fe400078e18ff */
[----:B------:R-:W-:Y:S01]  /*01b0*/  LEA R8, P0, R9, R28, 0x1 ;  /* 0x0000001c09087211 */ /* 0x000fe200078008ff */
[----:B------:R0:W2:Y:S01]  /*01c0*/  LDG.E.U16 R18, desc[UR10][R4.64] ;  /* 0x0000000a04127981 */ /* 0x0000a2000c1e1500 */
[-C--:B------:R-:W-:Y:S01]  /*01d0*/  LEA.HI.X.SX32 R7, R3, R30.reuse, 0x1, P1 ;  /* 0x0000001e03077211 */ /* 0x080fe200008f0eff */
[----:B------:R-:W-:Y:S01]  /*01e0*/  IMAD R3, R32, 0x8, R11 ;  /* 0x0000000820037824 */ /* 0x000fe200078e020b */
[----:B------:R-:W-:-:S02]  /*01f0*/  LEA.HI.X.SX32 R9, R9, R30, 0x1, P0 ;  /* 0x0000001e09097211 */ /* 0x000fc400000f0eff */
[C---:B------:R-:W-:Y:S01]  /*0200*/  LEA R10, P0, R11.reuse, R28, 0x1 ;  /* 0x0000001c0b0a7211 */ /* 0x040fe200078008ff */
[C---:B------:R-:W-:Y:S01]  /*0210*/  IMAD R15, R32.reuse, 0x8, R3 ;  /* 0x00000008200f7824 */ /* 0x040fe200078e0203 */
[----:B------:R1:W3:Y:S02]  /*0220*/  LDG.E.U16 R19, desc[UR10][R6.64] ;  /* 0x0000000a06137981 */ /* 0x0002e4000c1e1500 */
[----:B------:R-:W-:Y:S02]  /*0230*/  LEA.HI.X.SX32 R11, R11, R30, 0x1, P0 ;  /* 0x0000001e0b0b7211 */ /* 0x000fe400000f0eff */
[C---:B------:R-:W-:Y:S01]  /*0240*/  LEA R12, P0, R3.reuse, R28, 0x1 ;  /* 0x0000001c030c7211 */ /* 0x040fe200078008ff */
[----:B------:R4:W5:Y:S03]  /*0250*/  LDG.E.U16 R20, desc[UR10][R8.64] ;  /* 0x0000000a08147981 */ /* 0x000966000c1e1500 */
[----:B------:R-:W-:Y:S01]  /*0260*/  LEA.HI.X.SX32 R13, R3, R30, 0x1, P0 ;  /* 0x0000001e030d7211 */ /* 0x000fe200000f0eff */
[C---:B------:R-:W-:Y:S01]  /*0270*/  IMAD R3, R32.reuse, 0x8, R15 ;  /* 0x0000000820037824 */ /* 0x040fe200078e020f */
[-C--:B0-----:R-:W-:Y:S01]  /*0280*/  LEA R4, P0, R15, R28.reuse, 0x1 ;  /* 0x0000001c0f047211 */ /* 0x081fe200078008ff */
[----:B------:R0:W5:Y:S02]  /*0290*/  LDG.E.U16 R21, desc[UR10][R10.64] ;  /* 0x0000000a0a157981 */ /* 0x000164000c1e1500 */
[----:B------:R-:W-:Y:S01]  /*02a0*/  IMAD R17, R32, 0x8, R3 ;  /* 0x0000000820117824 */ /* 0x000fe200078e0203 */
[----:B------:R-:W-:Y:S01]  /*02b0*/  LEA R14, P1, R3, R28, 0x1 ;  /* 0x0000001c030e7211 */ /* 0x000fe200078208ff */
[----:B------:R0:W5:Y:S01]  /*02c0*/  LDG.E.U16 R22, desc[UR10][R12.64] ;  /* 0x0000000a0c167981 */ /* 0x000162000c1e1500 */
[----:B------:R-:W-:-:S02]  /*02d0*/  LEA.HI.X.SX32 R5, R15, R30, 0x1, P0 ;  /* 0x0000001e0f057211 */ /* 0x000fc400000f0eff */
[----:B------:R-:W-:Y:S02]  /*02e0*/  LEA.HI.X.SX32 R15, R3, R30, 0x1, P1 ;  /* 0x0000001e030f7211 */ /* 0x000fe400008f0eff */
[C---:B-1----:R-:W-:Y:S01]  /*02f0*/  LEA R6, P0, R17.reuse, R28, 0x1 ;  /* 0x0000001c11067211 */ /* 0x042fe200078008ff */
[----:B------:R1:W5:Y:S01]  /*0300*/  LDG.E.U16 R23, desc[UR10][R4.64] ;  /* 0x0000000a04177981 */ /* 0x000362000c1e1500 */
[C---:B------:R-:W-:Y:S02]  /*0310*/  LEA R3, R32.reuse, R17, 0x3 ;  /* 0x0000001120037211 */ /* 0x040fe400078e18ff */
[----:B------:R-:W-:Y:S01]  /*0320*/  LEA.HI.X.SX32 R7, R17, R30, 0x1, P0 ;  /* 0x0000001e11077211 */ /* 0x000fe200000f0eff */
[----:B------:R1:W5:Y:S01]  /*0330*/  LDG.E.U16 R24, desc[UR10][R14.64] ;  /* 0x0000000a0e187981 */ /* 0x000362000c1e1500 */
[C---:B----4-:R-:W-:Y:S01]  /*0340*/  LEA R8, P0, R3.reuse, R28, 0x1 ;  /* 0x0000001c03087211 */ /* 0x050fe200078008ff */
[C---:B0-----:R-:W-:Y:S02]  /*0350*/  IMAD R11, R32.reuse, 0x8, R3 ;  /* 0x00000008200b7824 */ /* 0x041fe400078e0203 */
[----:B------:R0:W4:Y:S01]  /*0360*/  LDG.E.U16 R25, desc[UR10][R6.64] ;  /* 0x0000000a06197981 */ /* 0x000122000c1e1500 */
[----:B------:R-:W-:Y:S01]  /*0370*/  LEA.HI.X.SX32 R9, R3, R30, 0x1, P0 ;  /* 0x0000001e03097211 */ /* 0x000fe200000f0eff */
[----:B------:R-:W-:Y:S01]  /*0380*/  IMAD R3, R32, 0x8, R11 ;  /* 0x0000000820037824 */ /* 0x000fe200078e020b */
[----:B------:R-:W-:-:S03]  /*0390*/  LEA R10, P0, R11, R28, 0x1 ;  /* 0x0000001c0b0a7211 */ /* 0x000fc600078008ff */
[C---:B------:R-:W-:Y:S01]  /*03a0*/  IMAD R17, R32.reuse, 0x8, R3 ;  /* 0x0000000820117824 */ /* 0x040fe200078e0203 */
[----:B------:R-:W-:Y:S01]  /*03b0*/  LEA R12, P1, R3, R28, 0x1 ;  /* 0x0000001c030c7211 */ /* 0x000fe200078208ff */
[----:B------:R0:W4:Y:S01]  /*03c0*/  LDG.E.U16 R26, desc[UR10][R8.64] ;  /* 0x0000000a081a7981 */ /* 0x000122000c1e1500 */
[-C--:B------:R-:W-:Y:S02]  /*03d0*/  LEA.HI.X.SX32 R11, R11, R30.reuse, 0x1, P0 ;  /* 0x0000001e0b0b7211 */ /* 0x080fe400000f0eff */
[----:B------:R-:W-:Y:S01]  /*03e0*/  LEA.HI.X.SX32 R13, R3, R30, 0x1, P1 ;  /* 0x0000001e030d7211 */ /* 0x000fe200008f0eff */
[C---:B------:R-:W-:Y:S01]  /*03f0*/  IMAD R3, R32.reuse, 0x8, R17 ;  /* 0x0000000820037824 */ /* 0x040fe200078e0211 */
[C---:B-1----:R-:W-:Y:S01]  /*0400*/  LEA R4, P0, R17.reuse, R28, 0x1 ;  /* 0x0000001c11047211 */ /* 0x042fe200078008ff */
[----:B------:R1:W4:Y:S03]  /*0410*/  LDG.E.U16 R27, desc[UR10][R10.64] ;  /* 0x0000000a0a1b7981 */ /* 0x000326000c1e1500 */
[----:B------:R-:W-:Y:S01]  /*0420*/  LEA.HI.X.SX32 R5, R17, R30, 0x1, P0 ;  /* 0x0000001e11057211 */ /* 0x000fe200000f0eff */
[----:B------:R1:W4:Y:S01]  /*0430*/  LDG.E.U16 R12, desc[UR10][R12.64] ;  /* 0x0000000a0c0c7981 */ /* 0x000322000c1e1500 */
[----:B------:R-:W-:-:S02]  /*0440*/  LEA R15, R32, R3, 0x3 ;  /* 0x00000003200f7211 */ /* 0x000fc400078e18ff */
[C---:B0-----:R-:W-:Y:S02]  /*0450*/  LEA R6, P0, R3.reuse, R28, 0x1 ;  /* 0x0000001c03067211 */ /* 0x041fe400078008ff */
[----:B------:R0:W4:Y:S01]  /*0460*/  LDG.E.U16 R5, desc[UR10][R4.64] ;  /* 0x0000000a04057981 */ /* 0x000122000c1e1500 */
[C---:B------:R-:W-:Y:S01]  /*0470*/  IMAD R17, R32.reuse, 0x8, R15 ;  /* 0x0000000820117824 */ /* 0x040fe200078e020f */
[----:B------:R-:W-:Y:S02]  /*0480*/  LEA.HI.X.SX32 R7, R3, R30, 0x1, P0 ;  /* 0x0000001e03077211 */ /* 0x000fe400000f0eff */
[-C--:B------:R-:W-:Y:S01]  /*0490*/  LEA R8, P0, R15, R28.reuse, 0x1 ;  /* 0x0000001c0f087211 */ /* 0x080fe200078008ff */
[----:B------:R-:W-:Y:S01]  /*04a0*/  IMAD R3, R32, 0x8, R17 ;  /* 0x0000000820037824 */ /* 0x000fe200078e0211 */
[----:B------:R-:W-:Y:S01]  /*04b0*/  LEA R14, P1, R17, R28, 0x1 ;  /* 0x0000001c110e7211 */ /* 0x000fe200078208ff */
[----:B------:R-:W4:Y:S01]  /*04c0*/  LDG.E.U16 R6, desc[UR10][R6.64] ;  /* 0x0000000a06067981 */ /* 0x000f22000c1e1500 */
[----:B------:R-:W-:Y:S01]  /*04d0*/  LEA.HI.X.SX32 R9, R15, R30, 0x1, P0 ;  /* 0x0000001e0f097211 */ /* 0x000fe200000f0eff */
[----:B------:R-:W0:Y:S01]  /*04e0*/  S2UR UR6, SR_CgaCtaId ;  /* 0x00000000000679c3 */ /* 0x000e220000008800 */
[----:B-1----:R-:W-:-:S02]  /*04f0*/  LEA R10, P0, R3, R28, 0x1 ;  /* 0x0000001c030a7211 */ /* 0x002fc400078008ff */
[-C--:B------:R-:W-:Y:S02]  /*0500*/  LEA.HI.X.SX32 R15, R17, R30.reuse, 0x1, P1 ;  /* 0x0000001e110f7211 */ /* 0x080fe400008f0eff */
[----:B------:R-:W4:Y:S01]  /*0510*/  LDG.E.U16 R9, desc[UR10][R8.64] ;  /* 0x0000000a08097981 */ /* 0x000f22000c1e1500 */
[----:B------:R-:W-:Y:S02]  /*0520*/  LEA.HI.X.SX32 R11, R3, R30, 0x1, P0 ;  /* 0x0000001e030b7211 */ /* 0x000fe400000f0eff */
[----:B------:R-:W1:Y:S01]  /*0530*/  LDC R13, c[0x0][0x280] ;  /* 0x0000a000ff0d7b82 */ /* 0x000e620000000800 */
[----:B------:R-:W4:Y:S04]  /*0540*/  LDG.E.U16 R14, desc[UR10][R14.64] ;  /* 0x0000000a0e0e7981 */ /* 0x000f28000c1e1500 */
[----:B------:R0:W4:Y:S02]  /*0550*/  LDG.E.U16 R10, desc[UR10][R10.64] ;  /* 0x0000000a0a0a7981 */ /* 0x000124000c1e1500 */
[C---:B0-----:R-:W-:Y:S01]  /*0560*/  LOP3.LUT R4, R0.reuse, 0xc0, RZ, 0xc0, !PT ;  /* 0x000000c000047812 */ /* 0x041fe200078ec0ff */
[----:B------:R-:W-:Y:S01]  /*0570*/  UMOV UR4, 0x400 ;  /* 0x0000040000047882 */ /* 0x000fe20000000000 */
[----:B------:R-:W-:-:S02]  /*0580*/  IMAD.SHL.U32 R17, R0, 0x2, RZ ;  /* 0x0000000200117824 */ /* 0x000fc400078e00ff */
[----:B------:R-:W-:Y:S02]  /*0590*/  SHF.R.U32.HI R4, RZ, 0x2, R4 ;  /* 0x00000002ff047819 */ /* 0x000fe40000011604 */
[C---:B------:R-:W-:Y:S01]  /*05a0*/  LOP3.LUT R28, R0.reuse, 0x3f, RZ, 0xc0, !PT ;  /* 0x0000003f001c7812 */ /* 0x040fe200078ec0ff */
[----:B------:R-:W-:Y:S01]  /*05b0*/  ULEA UR6, UR6, UR4, 0x18 ;  /* 0x0000000406067291 */ /* 0x000fe2000f8ec03f */
[----:B------:R-:W-:Y:S02]  /*05c0*/  LOP3.LUT R3, R0, 0x18, RZ, 0xc0, !PT ;  /* 0x0000001800037812 */ /* 0x000fe400078ec0ff */
[----:B------:R-:W-:Y:S02]  /*05d0*/  LOP3.LUT R11, R4, 0x1fe, R17, 0x78, !PT ;  /* 0x000001fe040b7812 */ /* 0x000fe400078e7811 */
[----:B-1----:R-:W-:Y:S01]  /*05e0*/  ISETP.GE.AND P1, PT, R13, 0x1, PT ;  /* 0x000000010d00780c */ /* 0x002fe20003f26270 */
[----:B------:R-:W-:Y:S01]  /*05f0*/  IMAD R8, R3, 0x40, R28 ;  /* 0x0000004003087824 */ /* 0x000fe200078e021c */
[----:B------:R-:W-:-:S04]  /*0600*/  LOP3.LUT R7, R0, 0xc0, RZ, 0xc0, !PT ;  /* 0x000000c000077812 */ /* 0x000fc800078ec0ff */
[----:B------:R-:W-:Y:S02]  /*0610*/  SHF.R.U32.HI R7, RZ, 0x1, R7 ;  /* 0x00000001ff077819 */ /* 0x000fe40000011607 */
[----:B------:R-:W-:Y:S01]  /*0620*/  SHF.L.U32 R4, R8, 0x2, RZ ;  /* 0x0000000208047819 */ /* 0x000fe200000006ff */
[----:B------:R-:W-:Y:S01]  /*0630*/  IMAD.MOV.U32 R135, RZ, RZ, -0x800000 ;  /* 0xff800000ff877424 */ /* 0x000fe200078e00ff */
[----:B------:R-:W-:Y:S01]  /*0640*/  MOV R164, 0xff800000 ;  /* 0xff80000000a47802 */ /* 0x000fe20000000f00 */
[----:B------:R-:W-:Y:S01]  /*0650*/  IMAD.MOV.U32 R161, RZ, RZ, -0x800000 ;  /* 0xff800000ffa17424 */ /* 0x000fe200078e00ff */
[----:B------:R-:W-:Y:S01]  /*0660*/  LOP3.LUT R4, R4, R7, RZ, 0x3c, !PT ;  /* 0x0000000704047212 */ /* 0x000fe200078e3cff */
[----:B------:R-:W-:Y:S01]  /*0670*/  IMAD.MOV.U32 R7, RZ, RZ, 0x3f800000 ;  /* 0x3f800000ff077424 */ /* 0x000fe200078e00ff */
[----:B------:R-:W-:Y:S01]  /*0680*/  CS2R R80, SRZ ;  /* 0x0000000000507805 */ /* 0x000fe2000001ff00 */
[----:B------:R-:W-:Y:S01]  /*0690*/  IMAD.MOV.U32 R160, RZ, RZ, -0x800000 ;  /* 0xff800000ffa07424 */ /* 0x000fe200078e00ff */
[----:B------:R-:W-:Y:S01]  /*06a0*/  CS2R R82, SRZ ;  /* 0x0000000000527805 */ /* 0x000fe2000001ff00 */
[----:B------:R-:W-:Y:S01]  /*06b0*/  IMAD.MOV.U32 R8, RZ, RZ, 0x3f800000 ;  /* 0x3f800000ff087424 */ /* 0x000fe200078e00ff */
[----:B------:R-:W-:-:S02]  /*06c0*/  CS2R R92, SRZ ;  /* 0x00000000005c7805 */ /* 0x000fc4000001ff00 */
[----:B------:R-:W-:Y:S02]  /*06d0*/  CS2R R94, SRZ ;  /* 0x00000000005e7805 */ /* 0x000fe4000001ff00 */
[----:B------:R-:W-:Y:S02]  /*06e0*/  CS2R R84, SRZ ;  /* 0x0000000000547805 */ /* 0x000fe4000001ff00 */
[----:B------:R-:W-:Y:S02]  /*06f0*/  CS2R R86, SRZ ;  /* 0x0000000000567805 */ /* 0x000fe4000001ff00 */
[----:B------:R-:W-:Y:S02]  /*0700*/  CS2R R88, SRZ ;  /* 0x0000000000587805 */ /* 0x000fe4000001ff00 */
[----:B------:R-:W-:Y:S01]  /*0710*/  CS2R R90, SRZ ;  /* 0x00000000005a7805 */ /* 0x000fe2000001ff00 */
[----:B--2---:R-:W-:Y:S04]  /*0720*/  STS.U16 [R11+UR6+0x4000], R18 ;  /* 0x004000120b007988 */ /* 0x004fe80008000406 */
[----:B---3--:R-:W-:Y:S04]  /*0730*/  STS.U16 [R11+UR6+0x4200], R19 ;  /* 0x004200130b007988 */ /* 0x008fe80008000406 */
[----:B-----5:R-:W-:Y:S04]  /*0740*/  STS.U16 [R11+UR6+0x4400], R20 ;  /* 0x004400140b007988 */ /* 0x020fe80008000406 */
[----:B------:R0:W-:Y:S04]  /*0750*/  STS.U16 [R11+UR6+0x4600], R21 ;  /* 0x004600150b007988 */ /* 0x0001e80008000406 */
[----:B------:R1:W-:Y:S04]  /*0760*/  STS.U16 [R11+UR6+0x4800], R22 ;  /* 0x004800160b007988 */ /* 0x0003e80008000406 */
[----:B------:R-:W-:Y:S01]  /*0770*/  STS.U16 [R11+UR6+0x4a00], R23 ;  /* 0x004a00170b007988 */ /* 0x000fe20008000406 */
[----:B0-----:R-:W-:-:S03]  /*0780*/  IMAD.MOV.U32 R21, RZ, RZ, 0x3f800000 ;  /* 0x3f800000ff157424 */ /* 0x001fc600078e00ff */
[----:B------:R-:W-:Y:S01]  /*0790*/  STS.U16 [R11+UR6+0x4c00], R24 ;  /* 0x004c00180b007988 */ /* 0x000fe20008000406 */
[----:B-1----:R-:W-:-:S03]  /*07a0*/  IMAD.MOV.U32 R22, RZ, RZ, 0x3f800000 ;  /* 0x3f800000ff167424 */ /* 0x002fc600078e00ff */
[----:B----4-:R-:W-:Y:S04]  /*07b0*/  STS.U16 [R11+UR6+0x4e00], R25 ;  /* 0x004e00190b007988 */ /* 0x010fe80008000406 */
[----:B------:R-:W-:Y:S04]  /*07c0*/  STS.U16 [R11+UR6+0x5000], R26 ;  /* 0x0050001a0b007988 */ /* 0x000fe80008000406 */
[----:B------:R-:W-:Y:S04]  /*07d0*/  STS.U16 [R11+UR6+0x5200], R27 ;  /* 0x0052001b0b007988 */ /* 0x000fe80008000406 */
[----:B------:R-:W-:Y:S04]  /*07e0*/  STS.U16 [R11+UR6+0x5400], R12 ;  /* 0x0054000c0b007988 */ /* 0x000fe80008000406 */
[----:B------:R0:W-:Y:S04]  /*07f0*/  STS.U16 [R11+UR6+0x5600], R5 ;  /* 0x005600050b007988 */ /* 0x0001e80008000406 */
[----:B------:R1:W-:Y:S04]  /*0800*/  STS.U16 [R11+UR6+0x5800], R6 ;  /* 0x005800060b007988 */ /* 0x0003e80008000406 */
[----:B------:R2:W-:Y:S01]  /*0810*/  STS.U16 [R11+UR6+0x5a00], R9 ;  /* 0x005a00090b007988 */ /* 0x0005e20008000406 */
[----:B0-----:R-:W-:-:S02]  /*0820*/  LOP3.LUT R5, R0, 0xff, RZ, 0xc0, !PT ;  /* 0x000000ff00057812 */ /* 0x001fc400078ec0ff */
[C---:B-1----:R-:W-:Y:S01]  /*0830*/  LOP3.LUT R6, R0.reuse, 0xe0, RZ, 0xc0, !PT ;  /* 0x000000e000067812 */ /* 0x042fe200078ec0ff */
[----:B------:R0:W-:Y:S01]  /*0840*/  STS.U16 [R11+UR6+0x5c00], R14 ;  /* 0x005c000e0b007988 */ /* 0x0001e20008000406 */
[----:B--2---:R-:W-:-:S03]  /*0850*/  IMAD.SHL.U32 R9, R0, 0x20, RZ ;  /* 0x0000002000097824 */ /* 0x004fc600078e00ff */
[----:B------:R1:W-:Y:S02]  /*0860*/  STS.U16 [R11+UR6+0x5e00], R10 ;  /* 0x005e000a0b007988 */ /* 0x0003e40008000406 */
[----:B------:R-:W-:Y:S02]  /*0870*/  LOP3.LUT R9, R9, 0x60, RZ, 0xc0, !PT ;  /* 0x0000006009097812 */ /* 0x000fe400078ec0ff */
[----:B------:R-:W-:Y:S02]  /*0880*/  ISETP.GE.U32.AND P0, PT, R5, 0x20, PT ;  /* 0x000000200500780c */ /* 0x000fe40003f06070 */
[----:B------:R-:W-:Y:S02]  /*0890*/  LEA R9, R6, R9, 0x3 ;  /* 0x0000000906097211 */ /* 0x000fe400078e18ff */
[----:B0-----:R-:W-:Y:S01]  /*08a0*/  LOP3.LUT R14, R0, 0x3f, RZ, 0xc0, !PT ;  /* 0x0000003f000e7812 */ /* 0x001fe200078ec0ff */
[----:B------:R-:W-:Y:S08]  /*08b0*/  @!P1 BRA `(.L_x_0) ;  /* 0x0000002c00609947 */ /* 0x000ff00003800000 */
[----:B------:R-:W0:Y:S01]  /*08c0*/  LDC.64 R68, c[0x0][0x250] ;  /* 0x00009400ff447b82 */ /* 0x000e220000000a00 */
[----:B------:R-:W-:Y:S01]  /*08d0*/  SHF.R.U32.HI R8, RZ, 0x7, R0 ;  /* 0x00000007ff087819 */ /* 0x000fe20000011600 */
[C---:B------:R-:W-:Y:S01]  /*08e0*/  IMAD.SHL.U32 R12, R0.reuse, 0x80, RZ ;  /* 0x00000080000c7824 */ /* 0x040fe200078e00ff */
[----:B------:R-:W-:Y:S01]  /*08f0*/  LOP3.LUT R7, R0, 0x7, RZ, 0xc0, !PT ;  /* 0x0000000700077812 */ /* 0x000fe200078ec0ff */
[----:B------:R-:W-:Y:S01]  /*0900*/  ULDC UR8, c[0x0][0x258] ;  /* 0x0000960000087ab9 */ /* 0x000fe20000000800 */
[----:B------:R-:W-:Y:S01]  /*0910*/  SGXT.U32 R8, R8, 0x1 ;  /* 0x000000010808781a */ /* 0x000fe20000000000 */
[----:B------:R-:W-:Y:S01]  /*0920*/  ULDC.64 UR4, c[0x0][0x260] ;  /* 0x0000980000047ab9 */ /* 0x000fe20000000a00 */
[--C-:B-1----:R-:W-:Y:S01]  /*0930*/  SHF.R.U32.HI R10, RZ, 0x1, R6.reuse ;  /* 0x00000001ff0a7819 */ /* 0x102fe20000011606 */
[C---:B------:R-:W-:Y:S01]  /*0940*/  IMAD.SHL.U32 R11, R7.reuse, 0x10, RZ ;  /* 0x00000010070b7824 */ /* 0x040fe200078e00ff */
[----:B------:R-:W-:Y:S01]  /*0950*/  LEA R13, R16, UR6, 0x7 ;  /* 0x00000006100d7c11 */ /* 0x000fe2000f8e38ff */
[----:B------:R-:W1:Y:S01]  /*0960*/  LDC R76, c[0x0][0x268] ;  /* 0x00009a00ff4c7b82 */ /* 0x000e620000000800 */
[----:B------:R-:W-:Y:S01]  /*0970*/  IMAD R16, R7, 0x4, R6 ;  /* 0x0000000407107824 */ /* 0x000fe200078e0206 */
[----:B------:R-:W-:Y:S01]  /*0980*/  UIMAD UR4, UR7, UR4, URZ ;  /* 0x00000004070472a4 */ /* 0x000fe2000f8e023f */
[----:B------:R-:W-:Y:S01]  /*0990*/  LOP3.LUT R10, R11, R10, RZ, 0x3c, !PT ;  /* 0x0000000a0b0a7212 */ /* 0x000fe200078e3cff */
[----:B------:R-:W-:Y:S01]  /*09a0*/  IMAD.MOV.U32 R130, RZ, RZ, -0x800000 ;  /* 0xff800000ff827424 */ /* 0x000fe200078e00ff */
[----:B------:R-:W-:-:S02]  /*09b0*/  MOV R134, 0xff800000 ;  /* 0xff80000000867802 */ /* 0x000fc40000000f00 */
[----:B------:R-:W-:Y:S02]  /*09c0*/  CS2R R82, SRZ ;  /* 0x0000000000527805 */ /* 0x000fe4000001ff00 */
[----:B------:R-:W-:Y:S01]  /*09d0*/  IADD3 R10, R10, R13, RZ ;  /* 0x0000000d0a0a7210 */ /* 0x000fe20007ffe0ff */
[----:B------:R-:W2:Y:S01]  /*09e0*/  LDC.64 R78, c[0x0][0x220] ;  /* 0x00008800ff4e7b82 */ /* 0x000ea20000000a00 */
[----:B------:R-:W-:Y:S02]  /*09f0*/  LOP3.LUT R13, R11, 0x780, R12, 0xf8, !PT ;  /* 0x000007800b0d7812 */ /* 0x000fe400078ef80c */
[----:B------:R-:W-:Y:S02]  /*0a00*/  CS2R R92, SRZ ;  /* 0x00000000005c7805 */ /* 0x000fe4000001ff00 */
[----:B------:R-:W-:Y:S02]  /*0a10*/  LEA R12, R6, R11, 0x6 ;  /* 0x0000000b060c7211 */ /* 0x000fe400078e30ff */
[----:B------:R-:W-:-:S02]  /*0a20*/  CS2R R94, SRZ ;  /* 0x00000000005e7805 */ /* 0x000fc4000001ff00 */
[----:B------:R-:W-:Y:S01]  /*0a30*/  LOP3.LUT R11, R11, 0x30, R17, 0x78, !PT ;  /* 0x000000300b0b7812 */ /* 0x000fe200078e7811 */
[----:B0-----:R-:W-:Y:S01]  /*0a40*/  IMAD R20, R8, R69, RZ ;  /* 0x0000004508147224 */ /* 0x001fe200078e02ff */
[----:B------:R-:W-:Y:S01]  /*0a50*/  LOP3.LUT R13, R13, 0x10, R0, 0x78, !PT ;  /* 0x000000100d0d7812 */ /* 0x000fe200078e7800 */
[----:B------:R-:W-:Y:S01]  /*0a60*/  IMAD.SHL.U32 R8, R0, 0x8, RZ ;  /* 0x0000000800087824 */ /* 0x000fe200078e00ff */
[----:B------:R-:W-:Y:S01]  /*0a70*/  MOV R131, 0xff800000 ;  /* 0xff80000000837802 */ /* 0x000fe20000000f00 */
[C---:B------:R-:W-:Y:S01]  /*0a80*/  IMAD R22, R69.reuse, 0x2, R20 ;  /* 0x0000000245167824 */ /* 0x040fe200078e0214 */
[----:B------:R-:W-:Y:S01]  /*0a90*/  CS2R R84, SRZ ;  /* 0x0000000000547805 */ /* 0x000fe2000001ff00 */
[----:B------:R-:W-:Y:S01]  /*0aa0*/  IMAD.U32 R11, R16, 0x20, R11 ;  /* 0x00000020100b7824 */ /* 0x000fe200078e000b */
[----:B------:R-:W-:Y:S01]  /*0ab0*/  LOP3.LUT R8, R8, 0x30, RZ, 0xc0, !PT ;  /* 0x0000003008087812 */ /* 0x000fe200078ec0ff */
[----:B------:R-:W-:Y:S01]  /*0ac0*/  IMAD R24, R69, 0x2, R22 ;  /* 0x0000000245187824 */ /* 0x000fe200078e0216 */
[----:B------:R-:W-:-:S02]  /*0ad0*/  CS2R R86, SRZ ;  /* 0x0000000000567805 */ /* 0x000fc4000001ff00 */
[----:B------:R-:W-:Y:S02]  /*0ae0*/  CS2R R88, SRZ ;  /* 0x0000000000587805 */ /* 0x000fe4000001ff00 */
[----:B------:R-:W-:Y:S01]  /*0af0*/  CS2R R90, SRZ ;  /* 0x00000000005a7805 */ /* 0x000fe2000001ff00 */
[----:B------:R-:W-:Y:S02]  /*0b00*/  IMAD R26, R69, 0x2, R24 ;  /* 0x00000002451a7824 */ /* 0x000fe400078e0218 */
[----:B------:R-:W-:Y:S02]  /*0b10*/  IMAD R8, R7, 0x40, R8 ;  /* 0x0000004007087824 */ /* 0x000fe400078e0208 */
[----:B------:R-:W-:-:S03]  /*0b20*/  IMAD R28, R69, 0x2, R26 ;  /* 0x00000002451c7824 */ /* 0x000fc600078e021a */
[--C-:B------:R-:W-:Y:S02]  /*0b30*/  LOP3.LUT R15, R8, 0x10, R17.reuse, 0x78, !PT ;  /* 0x00000010080f7812 */ /* 0x100fe400078e7811 */
[C---:B------:R-:W-:Y:S02]  /*0b40*/  LEA R30, R69.reuse, R28, 0x1 ;  /* 0x0000001c451e7211 */ /* 0x040fe400078e08ff */
[----:B------:R-:W-:Y:S02]  /*0b50*/  LOP3.LUT R8, R12, 0x30, R17, 0x78, !PT ;  /* 0x000000300c087812 */ /* 0x000fe400078e7811 */
[C---:B------:R-:W-:Y:S01]  /*0b60*/  LOP3.LUT R12, R0.reuse, 0x10, RZ, 0xc0, !PT ;  /* 0x00000010000c7812 */ /* 0x040fe200078ec0ff */
[----:B------:R-:W-:Y:S01]  /*0b70*/  IMAD R32, R69, 0x2, R30 ;  /* 0x0000000245207824 */ /* 0x000fe200078e021e */
[----:B------:R-:W-:Y:S02]  /*0b80*/  LEA R17, R7, R8, 0x8 ;  /* 0x0000000807117211 */ /* 0x000fe400078e40ff */
[----:B------:R-:W-:Y:S01]  /*0b90*/  LOP3.LUT R7, R0, 0x7f, RZ, 0xc0, !PT ;  /* 0x0000007f00077812 */ /* 0x000fe200078ec0ff */
[----:B------:R-:W-:Y:S01]  /*0ba0*/  IMAD R34, R69, 0x2, R32 ;  /* 0x0000000245227824 */ /* 0x000fe200078e0220 */
[----:B------:R-:W-:Y:S01]  /*0bb0*/  SHF.R.U32.HI R8, RZ, 0x6, R0 ;  /* 0x00000006ff087819 */ /* 0x000fe20000011600 */
[----:B------:R-:W-:Y:S01]  /*0bc0*/  IMAD R12, R12, 0x20, R15 ;  /* 0x000000200c0c7824 */ /* 0x000fe200078e020f */
[----:B------:R-:W-:Y:S01]  /*0bd0*/  LOP3.LUT R17, R17, 0x40, RZ, 0x3c, !PT ;  /* 0x0000004011117812 */ /* 0x000fe200078e3cff */
[----:B------:R-:W-:Y:S01]  /*0be0*/  IMAD R36, R69, 0x2, R34 ;  /* 0x0000000245247824 */ /* 0x000fe200078e0222 */
[----:B------:R-:W-:Y:S01]  /*0bf0*/  SGXT.U32 R8, R8, 0x2 ;  /* 0x000000020808781a */ /* 0x000fe20000000000 */
[----:B------:R-:W-:Y:S01]  /*0c00*/  IMAD R16, R7, UR8, RZ ;  /* 0x0000000807107c24 */ /* 0x000fe2000f8e02ff */
[----:B------:R-:W-:Y:S01]  /*0c10*/  ULDC.64 UR8, c[0x0][0x218] ;  /* 0x0000860000087ab9 */ /* 0x000fe20000000a00 */
[----:B------:R-:W-:-:S02]  /*0c20*/  IMAD R38, R69, 0x2, R36 ;  /* 0x0000000245267824 */ /* 0x000fc400078e0224 */
[----:B------:R-:W-:Y:S01]  /*0c30*/  IMAD R7, R68, UR7, RZ ;  /* 0x0000000744077c24 */ /* 0x000fe2000f8e02ff */
[C---:B------:R-:W-:Y:S01]  /*0c40*/  SHF.L.U32 R18, R16.reuse, 0x1, RZ ;  /* 0x0000000110127819 */ /* 0x040fe200000006ff */
[----:B------:R-:W-:Y:S01]  /*0c50*/  IMAD.HI R16, R16, 0x2, RZ ;  /* 0x0000000210107827 */ /* 0x000fe200078e02ff */
[----:B------:R-:W-:-:S03]  /*0c60*/  LEA R40, R69, R38, 0x1 ;  /* 0x0000002645287211 */ /* 0x000fc600078e08ff */
[----:B------:R-:W-:Y:S02]  /*0c70*/  IMAD.SHL.U32 R15, R7, 0x2, RZ ;  /* 0x00000002070f7824 */ /* 0x000fe400078e00ff */
[----:B------:R-:W-:Y:S02]  /*0c80*/  IMAD R42, R69, 0x2, R40 ;  /* 0x00000002452a7824 */ /* 0x000fe400078e0228 */
[----:B------:R-:W-:Y:S01]  /*0c90*/  IMAD.HI R7, R7, 0x2, RZ ;  /* 0x0000000207077827 */ /* 0x000fe200078e02ff */
[----:B------:R-:W-:Y:S01]  /*0ca0*/  IADD3 R141, P1, P2, R18, UR8, R15 ;  /* 0x00000008128d7c10 */ /* 0x000fe2000fa3e00f */
[----:B------:R-:W-:Y:S02]  /*0cb0*/  USHF.L.U32 UR8, UR4, 0x1, URZ ;  /* 0x0000000104087899 */ /* 0x000fe4000800063f */
[C---:B------:R-:W-:Y:S01]  /*0cc0*/  IMAD R44, R69.reuse, 0x2, R42 ;  /* 0x00000002452c7824 */ /* 0x040fe200078e022a */
[----:B------:R-:W-:Y:S01]  /*0cd0*/  IADD3.X R29, R16, UR9, R7, P1, P2 ;  /* 0x00000009101d7c10 */ /* 0x000fe20008fe4407 */
[----:B-1----:R-:W-:Y:S01]  /*0ce0*/  IMAD R19, R8, R76, RZ ;  /* 0x0000004c08137224 */ /* 0x002fe200078e02ff */
[-C--:B------:R-:W-:Y:S01]  /*0cf0*/  LEA R208, P3, R22, R141.reuse, 0x1 ;  /* 0x0000008d16d07211 */ /* 0x080fe200078608ff */
[C---:B------:R-:W-:Y:S01]  /*0d00*/  IMAD R46, R69.reuse, 0x2, R44 ;  /* 0x00000002452e7824 */ /* 0x040fe200078e022c */
[----:B------:R-:W-:Y:S01]  /*0d10*/  LEA R206, P4, R24, R141, 0x1 ;  /* 0x0000008d18ce7211 */ /* 0x000fe200078808ff */
[----:B------:R-:W-:Y:S01]  /*0d20*/  IMAD R7, R14, UR5, RZ ;  /* 0x000000050e077c24 */ /* 0x000fe2000f8e02ff */
[----:B------:R-:W-:Y:S01]  /*0d30*/  UIMAD.WIDE UR4, UR4, 0x2, URZ ;  /* 0x00000002040478a5 */ /* 0x000fe2000f8e023f */
[----:B------:R-:W-:Y:S01]  /*0d40*/  IMAD R48, R69, 0x2, R46 ;  /* 0x0000000245307824 */ /* 0x000fe200078e022e */
[-C--:B------:R-:W-:Y:S01]  /*0d50*/  LEA.HI.X.SX32 R209, R22, R29.reuse, 0x1, P3 ;  /* 0x0000001d16d17211 */ /* 0x080fe200018f0eff */
[----:B------:R-:W-:Y:S01]  /*0d60*/  IMAD R21, R76, 0x4, R19 ;  /* 0x000000044c157824 */ /* 0x000fe200078e0213 */
[----:B------:R-:W-:Y:S01]  /*0d70*/  LEA.HI.X.SX32 R207, R24, R29, 0x1, P4 ;  /* 0x0000001d18cf7211 */ /* 0x000fe200020f0eff */
[----:B------:R-:W-:Y:S01]  /*0d80*/  IMAD.SHL.U32 R15, R7, 0x2, RZ ;  /* 0x00000002070f7824 */ /* 0x000fe200078e00ff */
[----:B------:R-:W-:Y:S01]  /*0d90*/  LEA R50, R69, R48, 0x1 ;  /* 0x0000003045327211 */ /* 0x000fe200078e08ff */
[----:B------:R-:W-:Y:S01]  /*0da0*/  IMAD R23, R76, 0x4, R21 ;  /* 0x000000044c177824 */ /* 0x000fe200078e0215 */
[-C--:B------:R-:W-:Y:S01]  /*0db0*/  LEA R202, P3, R28, R141.reuse, 0x1 ;  /* 0x0000008d1cca7211 */ /* 0x080fe200078608ff */
[----:B------:R-:W-:Y:S01]  /*0dc0*/  IMAD.HI R74, R7, 0x2, RZ ;  /* 0x00000002074a7827 */ /* 0x000fe200078e02ff */
[----:B--2---:R-:W-:Y:S01]  /*0dd0*/  IADD3 R78, P1, P2, R15, UR8, R78 ;  /* 0x000000080f4e7c10 */ /* 0x004fe2000fa3e04e */
[----:B------:R-:W-:Y:S01]  /*0de0*/  UMOV UR4, URZ ;  /* 0x0000003f00047c82 */ /* 0x000fe20008000000 */
[-C--:B------:R-:W-:Y:S01]  /*0df0*/  LEA R200, P4, R30, R141.reuse, 0x1 ;  /* 0x0000008d1ec87211 */ /* 0x080fe200078808ff */
[C---:B------:R-:W-:Y:S01]  /*0e00*/  IMAD R52, R69.reuse, 0x2, R50 ;  /* 0x0000000245347824 */ /* 0x040fe200078e0232 */
[----:B------:R-:W-:Y:S01]  /*0e10*/  IADD3.X R80, R74, UR5, R79, P1, P2 ;  /* 0x000000054a507c10 */ /* 0x000fe20008fe444f */
[----:B------:R-:W-:Y:S01]  /*0e20*/  IMAD R15, R76, 0x4, R23 ;  /* 0x000000044c0f7824 */ /* 0x000fe200078e0217 */
[----:B------:R-:W-:Y:S01]  /*0e30*/  LEA R210, P2, R20, R141, 0x1 ;  /* 0x0000008d14d27211 */ /* 0x000fe200078408ff */
[C---:B------:R-:W-:Y:S01]  /*0e40*/  IMAD R54, R69.reuse, 0x2, R52 ;  /* 0x0000000245367824 */ /* 0x040fe200078e0234 */
[-C--:B------:R-:W-:Y:S01]  /*0e50*/  LEA.HI.X.SX32 R203, R28, R29.reuse, 0x1, P3 ;  /* 0x0000001d1ccb7211 */ /* 0x080fe200018f0eff */
[----:B------:R-:W-:Y:S01]  /*0e60*/  IMAD R25, R76, 0x4, R15 ;  /* 0x000000044c197824 */ /* 0x000fe200078e020f */
[----:B------:R-:W-:Y:S01]  /*0e70*/  LEA.HI.X.SX32 R211, R20, R29, 0x1, P2 ;  /* 0x0000001d14d37211 */ /* 0x000fe200010f0eff */
[C---:B------:R-:W-:Y:S01]  /*0e80*/  IMAD R56, R69.reuse, 0x2, R54 ;  /* 0x0000000245387824 */ /* 0x040fe200078e0236 */
[----:B------:R-:W-:Y:S01]  /*0e90*/  LEA R204, P2, R26, R141, 0x1 ;  /* 0x0000008d1acc7211 */ /* 0x000fe200078408ff */
[----:B------:R-:W-:Y:S01]  /*0ea0*/  IMAD R27, R76, 0x4, R25 ;  /* 0x000000044c1b7824 */ /* 0x000fe200078e0219 */
[-C--:B------:R-:W-:Y:S01]  /*0eb0*/  LEA.HI.X.SX32 R201, R30, R29.reuse, 0x1, P4 ;  /* 0x0000001d1ec97211 */ /* 0x080fe200020f0eff */
[C---:B------:R-:W-:Y:S01]  /*0ec0*/  IMAD R58, R69.reuse, 0x2, R56 ;  /* 0x00000002453a7824 */ /* 0x040fe200078e0238 */
[----:B------:R-:W-:Y:S01]  /*0ed0*/  LEA.HI.X.SX32 R205, R26, R29, 0x1, P2 ;  /* 0x0000001d1acd7211 */ /* 0x000fe200010f0eff */
[----:B------:R-:W-:Y:S01]  /*0ee0*/  ULDC UR9, c[0x0][0x238] ;  /* 0x00008e0000097ab9 */ /* 0x000fe20000000800 */
[-C--:B------:R-:W-:Y:S01]  /*0ef0*/  LEA R198, P2, R32, R141.reuse, 0x1 ;  /* 0x0000008d20c67211 */ /* 0x080fe200078408ff */
[----:B------:R-:W-:Y:S01]  /*0f00*/  IMAD R60, R69, 0x2, R58 ;  /* 0x00000002453c7824 */ /* 0x000fe200078e023a */
[----:B------:R-:W-:-:S02]  /*0f10*/  LEA R196, P3, R34, R141, 0x1 ;  /* 0x0000008d22c47211 */ /* 0x000fc400078608ff */
[----:B------:R-:W-:Y:S01]  /*0f20*/  LEA R194, P4, R36, R141, 0x1 ;  /* 0x0000008d24c27211 */ /* 0x000fe200078808ff */
[C---:B------:R-:W-:Y:S01]  /*0f30*/  IMAD R62, R69.reuse, 0x2, R60 ;  /* 0x00000002453e7824 */ /* 0x040fe200078e023c */
[----:B------:R-:W-:Y:S02]  /*0f40*/  LEA R20, R76, R27, 0x2 ;  /* 0x0000001b4c147211 */ /* 0x000fe400078e10ff */
[-C--:B------:R-:W-:Y:S01]  /*0f50*/  LEA.HI.X.SX32 R199, R32, R29.reuse, 0x1, P2 ;  /* 0x0000001d20c77211 */ /* 0x080fe200010f0eff */
[C---:B------:R-:W-:Y:S01]  /*0f60*/  IMAD R64, R69.reuse, 0x2, R62 ;  /* 0x0000000245407824 */ /* 0x040fe200078e023e */
[-C--:B------:R-:W-:Y:S01]  /*0f70*/  LEA.HI.X.SX32 R197, R34, R29.reuse, 0x1, P3 ;  /* 0x0000001d22c57211 */ /* 0x080fe200018f0eff */
[----:B------:R-:W-:Y:S01]  /*0f80*/  IMAD R22, R76, 0x4, R20 ;  /* 0x000000044c167824 */ /* 0x000fe200078e0214 */
[----:B------:R-:W-:Y:S01]  /*0f90*/  LEA.HI.X.SX32 R195, R36, R29, 0x1, P4 ;  /* 0x0000001d24c37211 */ /* 0x000fe200020f0eff */
[C---:B------:R-:W-:Y:S01]  /*0fa0*/  IMAD R66, R69.reuse, 0x2, R64 ;  /* 0x0000000245427824 */ /* 0x040fe200078e0240 */
[-C--:B------:R-:W-:Y:S01]  /*0fb0*/  LEA R192, P2, R38, R141.reuse, 0x1 ;  /* 0x0000008d26c07211 */ /* 0x080fe200078408ff */
[----:B------:R-:W-:Y:S01]  /*0fc0*/  IMAD R33, R76, 0x4, R22 ;  /* 0x000000044c217824 */ /* 0x000fe200078e0216 */
[-C--:B------:R-:W-:Y:S01]  /*0fd0*/  LEA R190, P3, R40, R141.reuse, 0x1 ;  /* 0x0000008d28be7211 */ /* 0x080fe200078608ff */
[C---:B------:R-:W-:Y:S01]  /*0fe0*/  IMAD R68, R69.reuse, 0x2, R66 ;  /* 0x0000000245447824 */ /* 0x040fe200078e0242 */
[-C--:B------:R-:W-:Y:S01]  /*0ff0*/  LEA R188, P4, R42, R141.reuse, 0x1 ;  /* 0x0000008d2abc7211 */ /* 0x080fe200078808ff */
[----:B------:R-:W-:Y:S01]  /*1000*/  IMAD R35, R76, 0x4, R33 ;  /* 0x000000044c237824 */ /* 0x000fe200078e0221 */
[----:B------:R-:W-:Y:S01]  /*1010*/  LEA R180, P5, R50, R141, 0x1 ;  /* 0x0000008d32b47211 */ /* 0x000fe200078a08ff */
[C---:B------:R-:W-:Y:S01]  /*1020*/  IMAD R70, R69.reuse, 0x2, R68 ;  /* 0x0000000245467824 */ /* 0x040fe200078e0244 */
[-C--:B------:R-:W-:Y:S01]  /*1030*/  LEA.HI.X.SX32 R193, R38, R29.reuse, 0x1, P2 ;  /* 0x0000001d26c17211 */ /* 0x080fe200010f0eff */
[----:B------:R-:W-:Y:S01]  /*1040*/  IMAD R37, R76, 0x4, R35 ;  /* 0x000000044c257824 */ /* 0x000fe200078e0223 */
[-C--:B------:R-:W-:Y:S01]  /*1050*/  LEA.HI.X.SX32 R191, R40, R29.reuse, 0x1, P3 ;  /* 0x0000001d28bf7211 */ /* 0x080fe200018f0eff */
[----:B------:R-:W-:Y:S01]  /*1060*/  IMAD R72, R69, 0x2, R70 ;  /* 0x0000000245487824 */ /* 0x000fe200078e0246 */
[----:B------:R-:W-:-:S02]  /*1070*/  LEA.HI.X.SX32 R189, R42, R29, 0x1, P4 ;  /* 0x0000001d2abd7211 */ /* 0x000fc400020f0eff */
[-C--:B------:R-:W-:Y:S01]  /*1080*/  LEA R186, P2, R44, R141.reuse, 0x1 ;  /* 0x0000008d2cba7211 */ /* 0x080fe200078408ff */
[C---:B------:R-:W-:Y:S01]  /*1090*/  IMAD R8, R69.reuse, 0x2, R72 ;  /* 0x0000000245087824 */ /* 0x040fe200078e0248 */
[-C--:B------:R-:W-:Y:S02]  /*10a0*/  LEA R184, P3, R46, R141.reuse, 0x1 ;  /* 0x0000008d2eb87211 */ /* 0x080fe400078608ff */
[----:B------:R-:W-:Y:S02]  /*10b0*/  LEA R182, P4, R48, R141, 0x1 ;  /* 0x0000008d30b67211 */ /* 0x000fe400078808ff */
[C---:B------:R-:W-:Y:S02]  /*10c0*/  LEA R14, R69.reuse, R8, 0x1 ;  /* 0x00000008450e7211 */ /* 0x040fe400078e08ff */
[----:B------:R-:W-:Y:S02]  /*10d0*/  LEA.HI.X.SX32 R181, R50, R29, 0x1, P5 ;  /* 0x0000001d32b57211 */ /* 0x000fe400028f0eff */
[----:B------:R-:W-:Y:S01]  /*10e0*/  LEA R172, P5, R58, R141, 0x1 ;  /* 0x0000008d3aac7211 */ /* 0x000fe200078a08ff */
[----:B------:R-:W-:Y:S01]  /*10f0*/  IMAD R16, R69, 0x2, R14 ;  /* 0x0000000245107824 */ /* 0x000fe200078e020e */
[----:B------:R-:W-:-:S02]  /*1100*/  LEA.HI.X.SX32 R187, R44, R29, 0x1, P2 ;  /* 0x0000001d2cbb7211 */ /* 0x000fc400010f0eff */
[-C--:B------:R-:W-:Y:S02]  /*1110*/  LEA.HI.X.SX32 R185, R46, R29.reuse, 0x1, P3 ;  /* 0x0000001d2eb97211 */ /* 0x080fe400018f0eff */
[----:B------:R-:W-:Y:S02]  /*1120*/  LEA.HI.X.SX32 R183, R48, R29, 0x1, P4 ;  /* 0x0000001d30b77211 */ /* 0x000fe400020f0eff */
[-C--:B------:R-:W-:Y:S02]  /*1130*/  LEA R178, P2, R52, R141.reuse, 0x1 ;  /* 0x0000008d34b27211 */ /* 0x080fe400078408ff */
[-C--:B------:R-:W-:Y:S02]  /*1140*/  LEA R176, P3, R54, R141.reuse, 0x1 ;  /* 0x0000008d36b07211 */ /* 0x080fe400078608ff */
[----:B------:R-:W-:Y:S02]  /*1150*/  LEA R174, P4, R56, R141, 0x1 ;  /* 0x0000008d38ae7211 */ /* 0x000fe400078808ff */
[----:B------:R-:W-:-:S02]  /*1160*/  LEA.HI.X.SX32 R173, R58, R29, 0x1, P5 ;  /* 0x0000001d3aad7211 */ /* 0x000fc400028f0eff */
[C---:B------:R-:W-:Y:S02]  /*1170*/  LEA R18, R69.reuse, R16, 0x1 ;  /* 0x0000001045127211 */ /* 0x040fe400078e08ff */
[----:B------:R-:W-:Y:S02]  /*1180*/  LEA R156, P5, R66, R141, 0x1 ;  /* 0x0000008d429c7211 */ /* 0x000fe400078a08ff */
[-C--:B------:R-:W-:Y:S01]  /*1190*/  LEA.HI.X.SX32 R179, R52, R29.reuse, 0x1, P2 ;  /* 0x0000001d34b37211 */ /* 0x080fe200010f0eff */
[----:B------:R-:W-:Y:S01]  /*11a0*/  IMAD R7, R69, 0x2, R18 ;  /* 0x0000000245077824 */ /* 0x000fe200078e0212 */
[-C--:B------:R-:W-:Y:S02]  /*11b0*/  LEA.HI.X.SX32 R177, R54, R29.reuse, 0x1, P3 ;  /* 0x0000001d36b17211 */ /* 0x080fe400018f0eff */
[----:B------:R-:W-:Y:S02]  /*11c0*/  LEA.HI.X.SX32 R175, R56, R29, 0x1, P4 ;  /* 0x0000001d38af7211 */ /* 0x000fe400020f0eff */
[----:B------:R-:W-:-:S02]  /*11d0*/  LEA R170, P2, R60, R141, 0x1 ;  /* 0x0000008d3caa7211 */ /* 0x000fc400078408ff */
[-C--:B------:R-:W-:Y:S02]  /*11e0*/  LEA R162, P3, R62, R141.reuse, 0x1 ;  /* 0x0000008d3ea27211 */ /* 0x080fe400078608ff */
[----:B------:R-:W-:Y:S02]  /*11f0*/  LEA R158, P4, R64, R141, 0x1 ;  /* 0x0000008d409e7211 */ /* 0x000fe400078808ff */
[----:B------:R-:W-:Y:S02]  /*1200*/  LEA.HI.X.SX32 R157, R66, R29, 0x1, P5 ;  /* 0x0000001d429d7211 */ /* 0x000fe400028f0eff */
[----:B------:R-:W-:Y:S02]  /*1210*/  LEA R148, P5, R8, R141, 0x1 ;  /* 0x0000008d08947211 */ /* 0x000fe400078a08ff */
[----:B------:R-:W-:Y:S02]  /*1220*/  LEA R39, R76, R37, 0x2 ;  /* 0x000000254c277211 */ /* 0x000fe400078e10ff */
[----:B------:R-:W-:-:S02]  /*1230*/  LEA.HI.X.SX32 R171, R60, R29, 0x1, P2 ;  /* 0x0000001d3cab7211 */ /* 0x000fc400010f0eff */
[-C--:B------:R-:W-:Y:S01]  /*1240*/  LEA.HI.X.SX32 R163, R62, R29.reuse, 0x1, P3 ;  /* 0x0000001d3ea37211 */ /* 0x080fe200018f0eff */
[----:B------:R-:W-:Y:S01]  /*1250*/  IMAD R41, R76, 0x4, R39 ;  /* 0x000000044c297824 */ /* 0x000fe200078e0227 */
[----:B------:R-:W-:Y:S02]  /*1260*/  LEA.HI.X.SX32 R159, R64, R29, 0x1, P4 ;  /* 0x0000001d409f7211 */ /* 0x000fe400020f0eff */
[-C--:B------:R-:W-:Y:S02]  /*1270*/  LEA R154, P2, R68, R141.reuse, 0x1 ;  /* 0x0000008d449a7211 */ /* 0x080fe400078408ff */
[-C--:B------:R-:W-:Y:S02]  /*1280*/  LEA R152, P3, R70, R141.reuse, 0x1 ;  /* 0x0000008d46987211 */ /* 0x080fe400078608ff */
[----:B------:R-:W-:Y:S02]  /*1290*/  LEA R150, P4, R72, R141, 0x1 ;  /* 0x0000008d48967211 */ /* 0x000fe400078808ff */
[----:B------:R-:W-:-:S02]  /*12a0*/  LEA.HI.X.SX32 R149, R8, R29, 0x1, P5 ;  /* 0x0000001d08957211 */ /* 0x000fc400028f0eff */
[----:B------:R-:W-:Y:S02]  /*12b0*/  LEA R140, P5, R7, R141, 0x1 ;  /* 0x0000008d078c7211 */ /* 0x000fe400078a08ff */
[-C--:B------:R-:W-:Y:S02]  /*12c0*/  LEA.HI.X.SX32 R155, R68, R29.reuse, 0x1, P2 ;  /* 0x0000001d449b7211 */ /* 0x080fe400010f0eff */
[-C--:B------:R-:W-:Y:S02]  /*12d0*/  LEA.HI.X.SX32 R153, R70, R29.reuse, 0x1, P3 ;  /* 0x0000001d46997211 */ /* 0x080fe400018f0eff */
[----:B------:R-:W-:Y:S02]  /*12e0*/  LEA.HI.X.SX32 R151, R72, R29, 0x1, P4 ;  /* 0x0000001d48977211 */ /* 0x000fe400020f0eff */
[-C--:B------:R-:W-:Y:S02]  /*12f0*/  LEA R146, P2, R14, R141.reuse, 0x1 ;  /* 0x0000008d0e927211 */ /* 0x080fe400078408ff */
[----:B------:R-:W-:-:S02]  /*1300*/  LEA R144, P3, R16, R141, 0x1 ;  /* 0x0000008d10907211 */ /* 0x000fc400078608ff */
[----:B------:R-:W-:Y:S02]  /*1310*/  LEA R142, P4, R18, R141, 0x1 ;  /* 0x0000008d128e7211 */ /* 0x000fe400078808ff */
[-C--:B------:R-:W-:Y:S01]  /*1320*/  LEA.HI.X.SX32 R141, R7, R29.reuse, 0x1, P5 ;  /* 0x0000001d078d7211 */ /* 0x080fe200028f0eff */
[----:B------:R-:W-:Y:S01]  /*1330*/  IMAD R7, R76, 0x4, R41 ;  /* 0x000000044c077824 */ /* 0x000fe200078e0229 */
[-C--:B------:R-:W-:Y:S02]  /*1340*/  LEA.HI.X.SX32 R147, R14, R29.reuse, 0x1, P2 ;  /* 0x0000001d0e937211 */ /* 0x080fe400010f0eff */
[----:B------:R-:W-:Y:S01]  /*1350*/  LEA.HI.X.SX32 R145, R16, R29, 0x1, P3 ;  /* 0x0000001d10917211 */ /* 0x000fe200018f0eff */
[C---:B------:R-:W-:Y:S01]  /*1360*/  IMAD R8, R76.reuse, 0x4, R7 ;  /* 0x000000044c087824 */ /* 0x040fe200078e0207 */
[-C--:B------:R-:W-:Y:S02]  /*1370*/  LEA R128, P3, R15, R78.reuse, 0x1 ;  /* 0x0000004e0f807211 */ /* 0x080fe400078608ff */
[----:B------:R-:W-:Y:S01]  /*1380*/  LEA R138, P1, R19, R78, 0x1 ;  /* 0x0000004e138a7211 */ /* 0x000fe200078208ff */
[----:B------:R-:W-:Y:S01]  /*1390*/  IMAD R14, R76, 0x4, R8 ;  /* 0x000000044c0e7824 */ /* 0x000fe200078e0208 */
[----:B------:R-:W-:-:S02]  /*13a0*/  LEA.HI.X.SX32 R129, R15, R80, 0x1, P3 ;  /* 0x000000500f817211 */ /* 0x000fc400018f0eff */
[----:B------:R-:W-:Y:S02]  /*13b0*/  LEA.HI.X.SX32 R139, R19, R80, 0x1, P1 ;  /* 0x00000050138b7211 */ /* 0x000fe400008f0eff */
[----:B------:R-:W-:Y:S02]  /*13c0*/  LEA R15, R76, R14, 0x2 ;  /* 0x0000000e4c0f7211 */ /* 0x000fe400078e10ff */
[-C--:B------:R-:W-:Y:S02]  /*13d0*/  LEA R132, P1, R23, R78.reuse, 0x1 ;  /* 0x0000004e17847211 */ /* 0x080fe400078208ff */
[----:B------:R-:W-:Y:S01]  /*13e0*/  LEA.HI.X.SX32 R143, R18, R29, 0x1, P4 ;  /* 0x0000001d128f7211 */ /* 0x000fe200020f0eff */
[C---:B------:R-:W-:Y:S01]  /*13f0*/  IMAD R16, R76.reuse, 0x4, R15 ;  /* 0x000000044c107824 */ /* 0x040fe200078e020f */
[----:B------:R-:W-:Y:S02]  /*1400*/  LEA R136, P2, R21, R78, 0x1 ;  /* 0x0000004e15887211 */ /* 0x000fe400078408ff */
[----:B------:R-:W-:Y:S01]  /*1410*/  LEA.HI.X.SX32 R133, R23, R80, 0x1, P1 ;  /* 0x0000005017857211 */ /* 0x000fe200008f0eff */
[----:B------:R-:W-:Y:S01]  /*1420*/  IMAD R18, R76, 0x4, R16 ;  /* 0x000000044c127824 */ /* 0x000fe200078e0210 */
[-C--:B------:R-:W-:Y:S01]  /*1430*/  LEA R24, P1, R25, R78.reuse, 0x1 ;  /* 0x0000004e19187211 */ /* 0x080fe200078208ff */
[----:B------:R-:W-:Y:S01]  /*1440*/  IMAD.MOV.U32 R23, RZ, RZ, -0x800000 ;  /* 0xff800000ff177424 */ /* 0x000fe200078e00ff */
[----:B------:R-:W-:Y:S01]  /*1450*/  LEA R28, P3, R20, R78, 0x1 ;  /* 0x0000004e141c7211 */ /* 0x000fe200078608ff */
[----:B------:R-:W-:Y:S01]  /*1460*/  IMAD R19, R76, 0x4, R18 ;  /* 0x000000044c137824 */ /* 0x000fe200078e0212 */
[----:B------:R-:W-:-:S02]  /*1470*/  LEA.HI.X.SX32 R137, R21, R80, 0x1, P2 ;  /* 0x0000005015897211 */ /* 0x000fc400010f0eff */
[----:B------:R-:W-:Y:S02]  /*1480*/  LEA R26, P2, R27, R78, 0x1 ;  /* 0x0000004e1b1a7211 */ /* 0x000fe400078408ff */
[-C--:B------:R-:W-:Y:S02]  /*1490*/  LEA.HI.X.SX32 R25, R25, R80.reuse, 0x1, P1 ;  /* 0x0000005019197211 */ /* 0x080fe400008f0eff */
[----:B------:R-:W-:Y:S01]  /*14a0*/  LEA.HI.X.SX32 R29, R20, R80, 0x1, P3 ;  /* 0x00000050141d7211 */ /* 0x000fe200018f0eff */
[----:B------:R-:W-:Y:S01]  /*14b0*/  IMAD R20, R76, 0x4, R19 ;  /* 0x000000044c147824 */ /* 0x000fe200078e0213 */
[----:B------:R-:W-:Y:S02]  /*14c0*/  LEA R30, P1, R22, R78, 0x1 ;  /* 0x0000004e161e7211 */ /* 0x000fe400078208ff */
[----:B------:R-:W-:Y:S02]  /*14d0*/  LEA.HI.X.SX32 R27, R27, R80, 0x1, P2 ;  /* 0x000000501b1b7211 */ /* 0x000fe400010f0eff */
[----:B------:R-:W-:-:S02]  /*14e0*/  LEA R32, P2, R33, R78, 0x1 ;  /* 0x0000004e21207211 */ /* 0x000fc400078408ff */
[----:B------:R-:W-:Y:S02]  /*14f0*/  LEA.HI.X.SX32 R31, R22, R80, 0x1, P1 ;  /* 0x00000050161f7211 */ /* 0x000fe400008f0eff */
[----:B------:R-:W-:Y:S02]  /*1500*/  LEA R36, P1, R37, R78, 0x1 ;  /* 0x0000004e25247211 */ /* 0x000fe400078208ff */
[C---:B------:R-:W-:Y:S02]  /*1510*/  LEA R21, R76.reuse, R20, 0x2 ;  /* 0x000000144c157211 */ /* 0x040fe400078e10ff */
[----:B------:R-:W-:Y:S02]  /*1520*/  LEA.HI.X.SX32 R33, R33, R80, 0x1, P2 ;  /* 0x0000005021217211 */ /* 0x000fe400010f0eff */
[-C--:B------:R-:W-:Y:S01]  /*1530*/  LEA R34, P3, R35, R78.reuse, 0x1 ;  /* 0x0000004e23227211 */ /* 0x080fe200078608ff */
[----:B------:R-:W-:Y:S01]  /*1540*/  IMAD R22, R76, 0x4, R21 ;  /* 0x000000044c167824 */ /* 0x000fe200078e0215 */
[----:B------:R-:W-:-:S02]  /*1550*/  LEA R38, P2, R39, R78, 0x1 ;  /* 0x0000004e27267211 */ /* 0x000fc400078408ff */
[----:B------:R-:W-:Y:S02]  /*1560*/  LEA.HI.X.SX32 R37, R37, R80, 0x1, P1 ;  /* 0x0000005025257211 */ /* 0x000fe400008f0eff */
[----:B------:R-:W-:Y:S02]  /*1570*/  LEA R42, P1, R7, R78, 0x1 ;  /* 0x0000004e072a7211 */ /* 0x000fe400078208ff */
[-C--:B------:R-:W-:Y:S02]  /*1580*/  LEA.HI.X.SX32 R35, R35, R80.reuse, 0x1, P3 ;  /* 0x0000005023237211 */ /* 0x080fe400018f0eff */
[----:B------:R-:W-:Y:S02]  /*1590*/  LEA.HI.X.SX32 R39, R39, R80, 0x1, P2 ;  /* 0x0000005027277211 */ /* 0x000fe400010f0eff */
[-C--:B------:R-:W-:Y:S02]  /*15a0*/  LEA R40, P3, R41, R78.reuse, 0x1 ;  /* 0x0000004e29287211 */ /* 0x080fe400078608ff */
[----:B------:R-:W-:-:S02]  /*15b0*/  LEA R44, P2, R8, R78, 0x1 ;  /* 0x0000004e082c7211 */ /* 0x000fc400078408ff */
[-C--:B------:R-:W-:Y:S01]  /*15c0*/  LEA.HI.X.SX32 R43, R7, R80.reuse, 0x1, P1 ;  /* 0x00000050072b7211 */ /* 0x080fe200008f0eff */
[----:B------:R-:W-:Y:S01]  /*15d0*/  IMAD R7, R76, 0x4, R22 ;  /* 0x000000044c077824 */ /* 0x000fe200078e0216 */
[-C--:B------:R-:W-:Y:S02]  /*15e0*/  LEA.HI.X.SX32 R41, R41, R80.reuse, 0x1, P3 ;  /* 0x0000005029297211 */ /* 0x080fe400018f0eff */
[----:B------:R-:W-:Y:S01]  /*15f0*/  LEA.HI.X.SX32 R45, R8, R80, 0x1, P2 ;  /* 0x00000050082d7211 */ /* 0x000fe200010f0eff */
[----:B------:R-:W-:Y:S01]  /*1600*/  IMAD R8, R76, 0x4, R7 ;  /* 0x000000044c087824 */ /* 0x000fe200078e0207 */
[CC--:B------:R-:W-:Y:S02]  /*1610*/  LEA R46, P3, R14.reuse, R78.reuse, 0x1 ;  /* 0x0000004e0e2e7211 */ /* 0x0c0fe400078608ff */
[----:B------:R-:W-:Y:S02]  /*1620*/  LEA R48, P1, R15, R78, 0x1 ;  /* 0x0000004e0f307211 */ /* 0x000fe400078208ff */
[----:B------:R-:W-:-:S02]  /*1630*/  LEA.HI.X.SX32 R47, R14, R80, 0x1, P3 ;  /* 0x000000500e2f7211 */ /* 0x000fc400018f0eff */
[----:B------:R-:W-:Y:S02]  /*1640*/  LEA R14, R76, R8, 0x2 ;  /* 0x000000084c0e7211 */ /* 0x000fe400078e10ff */
[----:B------:R-:W-:Y:S02]  /*1650*/  LEA R50, P2, R16, R78, 0x1 ;  /* 0x0000004e10327211 */ /* 0x000fe400078408ff */
[-C--:B------:R-:W-:Y:S01]  /*1660*/  LEA.HI.X.SX32 R49, R15, R80.reuse, 0x1, P1 ;  /* 0x000000500f317211 */ /* 0x080fe200008f0eff */
[----:B------:R-:W-:Y:S01]  /*1670*/  IMAD R15, R76, 0x4, R14 ;  /* 0x000000044c0f7824 */ /* 0x000fe200078e020e */
[----:B------:R-:W-:Y:S02]  /*1680*/  LEA.HI.X.SX32 R51, R16, R80, 0x1, P2 ;  /* 0x0000005010337211 */ /* 0x000fe400010f0eff */
[-C--:B------:R-:W-:Y:S01]  /*1690*/  LEA R52, P3, R18, R78.reuse, 0x1 ;  /* 0x0000004e12347211 */ /* 0x080fe200078608ff */
[----:B------:R-:W-:Y:S01]  /*16a0*/  IMAD R16, R76, 0x4, R15 ;  /* 0x000000044c107824 */ /* 0x000fe200078e020f */
[----:B------:R-:W-:-:S02]  /*16b0*/  LEA R56, P2, R20, R78, 0x1 ;  /* 0x0000004e14387211 */ /* 0x000fc400078408ff */
[----:B------:R-:W-:Y:S01]  /*16c0*/  LEA.HI.X.SX32 R53, R18, R80, 0x1, P3 ;  /* 0x0000005012357211 */ /* 0x000fe200018f0eff */
[----:B------:R-:W-:Y:S01]  /*16d0*/  IMAD R18, R76, 0x4, R16 ;  /* 0x000000044c127824 */ /* 0x000fe200078e0210 */
[----:B------:R-:W-:Y:S02]  /*16e0*/  LEA R54, P1, R19, R78, 0x1 ;  /* 0x0000004e13367211 */ /* 0x000fe400078208ff */
[----:B------:R-:W-:Y:S01]  /*16f0*/  LEA.HI.X.SX32 R57, R20, R80, 0x1, P2 ;  /* 0x0000005014397211 */ /* 0x000fe200010f0eff */
[----:B------:R-:W-:Y:S01]  /*1700*/  IMAD.MOV.U32 R20, RZ, RZ, RZ ;  /* 0x000000ffff147224 */ /* 0x000fe200078e00ff */
[-C--:B------:R-:W-:Y:S02]  /*1710*/  LEA R58, P3, R21, R78.reuse, 0x1 ;  /* 0x0000004e153a7211 */ /* 0x080fe400078608ff */
[----:B------:R-:W-:Y:S02]  /*1720*/  LEA R62, P2, R7, R78, 0x1 ;  /* 0x0000004e073e7211 */ /* 0x000fe400078408ff */
[----:B------:R-:W-:-:S02]  /*1730*/  LEA.HI.X.SX32 R55, R19, R80, 0x1, P1 ;  /* 0x0000005013377211 */ /* 0x000fc400008f0eff */
[----:B------:R-:W-:Y:S02]  /*1740*/  LEA.HI.X.SX32 R59, R21, R80, 0x1, P3 ;  /* 0x00000050153b7211 */ /* 0x000fe400018f0eff */
[----:B------:R-:W-:Y:S02]  /*1750*/  LEA R60, P1, R22, R78, 0x1 ;  /* 0x0000004e163c7211 */ /* 0x000fe400078208ff */
[----:B------:R-:W-:Y:S02]  /*1760*/  LEA.HI.X.SX32 R63, R7, R80, 0x1, P2 ;  /* 0x00000050073f7211 */ /* 0x000fe400010f0eff */
[----:B------:R-:W-:Y:S02]  /*1770*/  LEA R64, P3, R8, R78, 0x1 ;  /* 0x0000004e08407211 */ /* 0x000fe400078608ff */
[----:B------:R-:W-:Y:S02]  /*1780*/  LEA R7, R76, R18, 0x2 ;  /* 0x000000124c077211 */ /* 0x000fe400078e10ff */
[-C--:B------:R-:W-:Y:S01]  /*1790*/  LEA.HI.X.SX32 R61, R22, R80.reuse, 0x1, P1 ;  /* 0x00000050163d7211 */ /* 0x080fe200008f0eff */
[----:B------:R-:W-:Y:S01]  /*17a0*/  IMAD.MOV.U32 R22, RZ, RZ, 0x3f800000 ;  /* 0x3f800000ff167424 */ /* 0x000fe200078e00ff */
[----:B------:R-:W-:Y:S01]  /*17b0*/  LEA.HI.X.SX32 R65, R8, R80, 0x1, P3 ;  /* 0x0000005008417211 */ /* 0x000fe200018f0eff */
[----:B------:R-:W-:Y:S01]  /*17c0*/  IMAD R8, R76, 0x4, R7 ;  /* 0x000000044c087824 */ /* 0x000fe200078e0207 */
[----:B------:R-:W-:-:S02]  /*17d0*/  LEA R66, P1, R14, R78, 0x1 ;  /* 0x0000004e0e427211 */ /* 0x000fc400078208ff */
[CC--:B------:R-:W-:Y:S02]  /*17e0*/  LEA R68, P2, R15.reuse, R78.reuse, 0x1 ;  /* 0x0000004e0f447211 */ /* 0x0c0fe400078408ff */
[----:B------:R-:W-:Y:S02]  /*17f0*/  LEA R70, P3, R16, R78, 0x1 ;  /* 0x0000004e10467211 */ /* 0x000fe400078608ff */
[-C--:B------:R-:W-:Y:S01]  /*1800*/  LEA.HI.X.SX32 R67, R14, R80.reuse, 0x1, P1 ;  /* 0x000000500e437211 */ /* 0x080fe200008f0eff */
[----:B------:R-:W-:Y:S01]  /*1810*/  IMAD R14, R76, 0x4, R8 ;  /* 0x000000044c0e7824 */ /* 0x000fe200078e0208 */
[-C--:B------:R-:W-:Y:S01]  /*1820*/  LEA.HI.X.SX32 R69, R15, R80.reuse, 0x1, P2 ;  /* 0x000000500f457211 */ /* 0x080fe200010f0eff */
[----:B------:R-:W-:Y:S01]  /*1830*/  IMAD.MOV.U32 R15, RZ, RZ, RZ ;  /* 0x000000ffff0f7224 */ /* 0x000fe200078e00ff */
[----:B------:R-:W-:Y:S02]  /*1840*/  LEA.HI.X.SX32 R71, R16, R80, 0x1, P3 ;  /* 0x0000005010477211 */ /* 0x000fe400018f0eff */
[----:B------:R-:W-:-:S02]  /*1850*/  LEA R72, P1, R18, R78, 0x1 ;  /* 0x0000004e12487211 */ /* 0x000fc400078208ff */
[CC--:B------:R-:W-:Y:S02]  /*1860*/  LEA R74, P2, R7.reuse, R78.reuse, 0x1 ;  /* 0x0000004e074a7211 */ /* 0x0c0fe400078408ff */
[-C--:B------:R-:W-:Y:S02]  /*1870*/  LEA R76, P3, R8, R78.reuse, 0x1 ;  /* 0x0000004e084c7211 */ /* 0x080fe400078608ff */
[----:B------:R-:W-:Y:S02]  /*1880*/  LEA R78, P4, R14, R78, 0x1 ;  /* 0x0000004e0e4e7211 */ /* 0x000fe400078808ff */
[-C--:B------:R-:W-:Y:S02]  /*1890*/  LEA.HI.X.SX32 R73, R18, R80.reuse, 0x1, P1 ;  /* 0x0000005012497211 */ /* 0x080fe400008f0eff */
[-C--:B------:R-:W-:Y:S02]  /*18a0*/  LEA.HI.X.SX32 R79, R14, R80.reuse, 0x1, P4 ;  /* 0x000000500e4f7211 */ /* 0x080fe400020f0eff */
[-C--:B------:R-:W-:Y:S01]  /*18b0*/  LEA.HI.X.SX32 R75, R7, R80.reuse, 0x1, P2 ;  /* 0x00000050074b7211 */ /* 0x080fe200010f0eff */
[----:B------:R-:W-:Y:S01]  /*18c0*/  IMAD.MOV.U32 R7, RZ, RZ, 0x3f800000 ;  /* 0x3f800000ff077424 */ /* 0x000fe200078e00ff */
[----:B------:R-:W-:Y:S01]  /*18d0*/  LEA.HI.X.SX32 R77, R8, R80, 0x1, P3 ;  /* 0x00000050084d7211 */ /* 0x000fe200018f0eff */
[----:B------:R-:W-:Y:S01]  /*18e0*/  IMAD.MOV.U32 R8, RZ, RZ, 0x3f800000 ;  /* 0x3f800000ff087424 */ /* 0x000fe200078e00ff */
[----:B------:R-:W-:-:S02]  /*18f0*/  LOP3.LUT R19, R13, 0x20, RZ, 0x3c, !PT ;  /* 0x000000200d137812 */ /* 0x000fc400078e3cff */
[----:B------:R-:W-:Y:S02]  /*1900*/  CS2R R80, SRZ ;  /* 0x0000000000507805 */ /* 0x000fe4000001ff00 */
[C---:B------:R-:W-:Y:S02]  /*1910*/  LOP3.LUT R14, R13.reuse, 0x40, RZ, 0x3c, !PT ;  /* 0x000000400d0e7812 */ /* 0x040fe400078e3cff */
[C---:B------:R-:W-:Y:S02]  /*1920*/  LOP3.LUT P1, RZ, R0.reuse, 0x7, RZ, 0xc0, !PT ;  /* 0x0000000700ff7812 */ /* 0x040fe4000782c0ff */
[----:B------:R-:W-:Y:S02]  /*1930*/  LOP3.LUT P2, RZ, R0, 0x3, RZ, 0xc0, !PT ;  /* 0x0000000300ff7812 */ /* 0x000fe4000784c0ff */
[----:B------:R-:W-:Y:S02]  /*1940*/  MOV R21, 0x3f800000 ;  /* 0x3f80000000157802 */ /* 0x000fe40000000f00 */
[----:B------:R-:W-:-:S02]  /*1950*/  LOP3.LUT R13, R13, 0x60, RZ, 0x3c, !PT ;  /* 0x000000600d0d7812 */ /* 0x000fc400078e3cff */
[----:B------:R-:W-:Y:S02]  /*1960*/  LOP3.LUT R16, R11, 0x40, RZ, 0x3c, !PT ;  /* 0x000000400b107812 */ /* 0x000fe400078e3cff */
[----:B------:R-:W-:-:S07]  /*1970*/  LOP3.LUT R18, R12, 0x20, RZ, 0x3c, !PT ;  /* 0x000000200c127812 */ /* 0x000fce00078e3cff */
.L_x_1:
[----:B------:R-:W-:-:S04]  /*1980*/  IMAD.WIDE R98, R15, 0x2, R210 ;  /* 0x000000020f627825 */ /* 0x000fc800078e02d2 */
[C---:B------:R-:W-:Y:S01]  /*1990*/  IMAD.WIDE R100, R15.reuse, 0x2, R208 ;  /* 0x000000020f647825 */ /* 0x040fe200078e02d0 */
[----:B------:R0:W2:Y:S03]  /*19a0*/  LDG.E.U16 R96, desc[UR10][R98.64] ;  /* 0x0000000a62607981 */ /* 0x0000a6000c1e1500 */
[C---:B------:R-:W-:Y:S01]  /*19b0*/  IMAD.WIDE R114, R15.reuse, 0x2, R198 ;  /* 0x000000020f727825 */ /* 0x040fe200078e02c6 */
[----:B------:R1:W3:Y:S03]  /*19c0*/  LDG.E.U16 R97, desc[UR10][R100.64] ;  /* 0x0000000a64617981 */ /* 0x0002e6000c1e1500 */
[C---:B------:R-:W-:Y:S01]  /*19d0*/  IMAD.WIDE R110, R15.reuse, 0x2, R202 ;  /* 0x000000020f6e7825 */ /* 0x040fe200078e02ca */
[----:B------:R4:W5:Y:S03]  /*19e0*/  LDG.E.U16 R120, desc[UR10][R114.64] ;  /* 0x0000000a72787981 */ /* 0x000966000c1e1500 */
[C---:B------:R-:W-:Y:S01]  /*19f0*/  IMAD.WIDE R112, R15.reuse, 0x2, R200 ;  /* 0x000000020f707825 */ /* 0x040fe200078e02c8 */
[----:B------:R4:W3:Y:S03]  /*1a00*/  LDG.E.U16 R105, desc[UR10][R110.64] ;  /* 0x0000000a6e697981 */ /* 0x0008e6000c1e1500 */
[C---:B0-----:R-:W-:Y:S01]  /*1a10*/  IMAD.WIDE R98, R15.reuse, 0x2, R196 ;  /* 0x000000020f627825 */ /* 0x041fe200078e02c4 */
[----:B------:R0:W5:Y:S03]  /*1a20*/  LDG.E.U16 R109, desc[UR10][R112.64] ;  /* 0x0000000a706d7981 */ /* 0x000166000c1e1500 */
[C---:B------:R-:W-:Y:S01]  /*1a30*/  IMAD.WIDE R102, R15.reuse, 0x2, R206 ;  /* 0x000000020f667825 */ /* 0x040fe200078e02ce */
[----:B------:R0:W5:Y:S03]  /*1a40*/  LDG.E.U16 R124, desc[UR10][R98.64] ;  /* 0x0000000a627c7981 */ /* 0x000166000c1e1500 */
[C---:B------:R-:W-:Y:S01]  /*1a50*/  IMAD.WIDE R106, R15.reuse, 0x2, R204 ;  /* 0x000000020f6a7825 */ /* 0x040fe200078e02cc */
[----:B------:R0:W5:Y:S03]  /*1a60*/  LDG.E.U16 R104, desc[UR10][R102.64] ;  /* 0x0000000a66687981 */ /* 0x000166000c1e1500 */
[C---:B-1----:R-:W-:Y:S01]  /*1a70*/  IMAD.WIDE R100, R15.reuse, 0x2, R194 ;  /* 0x000000020f647825 */ /* 0x042fe200078e02c2 */
[----:B------:R1:W5:Y:S03]  /*1a80*/  LDG.E.U16 R108, desc[UR10][R106.64] ;  /* 0x0000000a6a6c7981 */ /* 0x000366000c1e1500 */
[C---:B------:R-:W-:Y:S01]  /*1a90*/  IMAD.WIDE R116, R15.reuse, 0x2, R192 ;  /* 0x000000020f747825 */ /* 0x040fe200078e02c0 */
[----:B------:R1:W5:Y:S03]  /*1aa0*/  LDG.E.U16 R121, desc[UR10][R100.64] ;  /* 0x0000000a64797981 */ /* 0x000366000c1e1500 */
[C---:B------:R-:W-:Y:S01]  /*1ab0*/  IMAD.WIDE R118, R15.reuse, 0x2, R190 ;  /* 0x000000020f767825 */ /* 0x040fe200078e02be */
[----:B------:R1:W5:Y:S03]  /*1ac0*/  LDG.E.U16 R122, desc[UR10][R116.64] ;  /* 0x0000000a747a7981 */ /* 0x000366000c1e1500 */
[C---:B----4-:R-:W-:Y:S01]  /*1ad0*/  IMAD.WIDE R114, R15.reuse, 0x2, R176 ;  /* 0x000000020f727825 */ /* 0x050fe200078e02b0 */
[----:B------:R4:W5:Y:S03]  /*1ae0*/  LDG.E.U16 R123, desc[UR10][R118.64] ;  /* 0x0000000a767b7981 */ /* 0x000966000c1e1500 */
[C---:B------:R-:W-:Y:S01]  /*1af0*/  IMAD.WIDE R126, R15.reuse, 0x2, R188 ;  /* 0x000000020f7e7825 */ /* 0x040fe200078e02bc */
[----:B------:R4:W5:Y:S03]  /*1b00*/  LDG.E.U16 R212, desc[UR10][R114.64] ;  /* 0x0000000a72d47981 */ /* 0x000966000c1e1500 */
[C---:B------:R-:W-:Y:S01]  /*1b10*/  IMAD.WIDE R110, R15.reuse, 0x2, R182 ;  /* 0x000000020f6e7825 */ /* 0x040fe200078e02b6 */
[----:B------:R4:W5:Y:S03]  /*1b20*/  LDG.E.U16 R125, desc[UR10][R126.64] ;  /* 0x0000000a7e7d7981 */ /* 0x000966000c1e1500 */
[C---:B0-----:R-:W-:Y:S01]  /*1b30*/  IMAD.WIDE R112, R15.reuse, 0x2, R178 ;  /* 0x000000020f707825 */ /* 0x041fe200078e02b2 */
[----:B------:R-:W5:Y:S03]  /*1b40*/  LDG.E.U16 R168, desc[UR10][R110.64] ;  /* 0x0000000a6ea87981 */ /* 0x000f66000c1e1500 */
[C---:B------:R-:W-:Y:S01]  /*1b50*/  IMAD.WIDE R98, R15.reuse, 0x2, R174 ;  /* 0x000000020f627825 */ /* 0x040fe200078e02ae */
[----:B------:R0:W5:Y:S03]  /*1b60*/  LDG.E.U16 R169, desc[UR10][R112.64] ;  /* 0x0000000a70a97981 */ /* 0x000166000c1e1500 */
[C---:B------:R-:W-:Y:S01]  /*1b70*/  IMAD.WIDE R160, R15.reuse, 0x2, R154 ;  /* 0x000000020fa07825 */ /* 0x040fe200078e029a */
[----:B------:R0:W5:Y:S03]  /*1b80*/  LDG.E.U16 R213, desc[UR10][R98.64] ;  /* 0x0000000a62d57981 */ /* 0x000166000c1e1500 */
[----:B------:R-:W-:-:S02]  /*1b90*/  IMAD.WIDE R102, R15, 0x2, R186 ;  /* 0x000000020f667825 */ /* 0x000fc400078e02ba */
[----:B------:R-:W5:Y:S02]  /*1ba0*/  LDG.E.U16 R161, desc[UR10][R160.64] ;  /* 0x0000000aa0a17981 */ /* 0x000f64000c1e1500 */
[C---:B-1----:R-:W-:Y:S02]  /*1bb0*/  IMAD.WIDE R106, R15.reuse, 0x2, R184 ;  /* 0x000000020f6a7825 */ /* 0x042fe400078e02b8 */
[----:B------:R-:W5:Y:S02]  /*1bc0*/  LDG.E.U16 R166, desc[UR10][R102.64] ;  /* 0x0000000a66a67981 */ /* 0x000f64000c1e1500 */
[C---:B------:R-:W-:Y:S02]  /*1bd0*/  IMAD.WIDE R100, R15.reuse, 0x2, R170 ;  /* 0x000000020f647825 */ /* 0x040fe400078e02aa */
[----:B------:R-:W5:Y:S02]  /*1be0*/  LDG.E.U16 R167, desc[UR10][R106.64] ;  /* 0x0000000a6aa77981 */ /* 0x000f64000c1e1500 */
[----:B------:R-:W-:-:S02]  /*1bf0*/  IMAD.WIDE R116, R15, 0x2, R162 ;  /* 0x000000020f747825 */ /* 0x000fc400078e02a2 */
[----:B------:R-:W5:Y:S02]  /*1c00*/  LDG.E.U16 R214, desc[UR10][R100.64] ;  /* 0x0000000a64d67981 */ /* 0x000f64000c1e1500 */
[C---:B------:R-:W-:Y:S02]  /*1c10*/  IMAD.WIDE R164, R15.reuse, 0x2, R146 ;  /* 0x000000020fa47825 */ /* 0x040fe400078e0292 */
[----:B------:R1:W5:Y:S02]  /*1c20*/  LDG.E.U16 R215, desc[UR10][R116.64] ;  /* 0x0000000a74d77981 */ /* 0x000364000c1e1500 */
[C---:B----4-:R-:W-:Y:S02]  /*1c30*/  IMAD.WIDE R118, R15.reuse, 0x2, R152 ;  /* 0x000000020f767825 */ /* 0x050fe400078e0298 */
[----:B------:R-:W4:Y:S02]  /*1c40*/  LDG.E.U16 R165, desc[UR10][R164.64] ;  /* 0x0000000aa4a57981 */ /* 0x000f24000c1e1500 */
[----:B------:R-:W-:-:S02]  /*1c50*/  IMAD.WIDE R114, R15, 0x2, R144 ;  /* 0x000000020f727825 */ /* 0x000fc400078e0290 */
[----:B------:R-:W4:Y:S02]  /*1c60*/  LDG.E.U16 R118, desc[UR10][R118.64] ;  /* 0x0000000a76767981 */ /* 0x000f24000c1e1500 */
[C---:B------:R-:W-:Y:S02]  /*1c70*/  IMAD.WIDE R126, R15.reuse, 0x2, R158 ;  /* 0x000000020f7e7825 */ /* 0x040fe400078e029e */
[----:B------:R-:W4:Y:S02]  /*1c80*/  LDG.E.U16 R114, desc[UR10][R114.64] ;  /* 0x0000000a72727981 */ /* 0x000f24000c1e1500 */
[C---:B0-----:R-:W-:Y:S02]  /*1c90*/  IMAD.WIDE R112, R15.reuse, 0x2, R150 ;  /* 0x000000020f707825 */ /* 0x041fe400078e0296 */
[----:B------:R-:W4:Y:S02]  /*1ca0*/  LDG.E.U16 R127, desc[UR10][R126.64] ;  /* 0x0000000a7e7f7981 */ /* 0x000f24000c1e1500 */
[----:B------:R-:W-:-:S02]  /*1cb0*/  IMAD.WIDE R110, R15, 0x2, R142 ;  /* 0x000000020f6e7825 */ /* 0x000fc400078e028e */
[----:B------:R-:W4:Y:S02]  /*1cc0*/  LDG.E.U16 R112, desc[UR10][R112.64] ;  /* 0x0000000a70707981 */ /* 0x000f24000c1e1500 */
[C---:B------:R-:W-:Y:S02]  /*1cd0*/  IMAD.WIDE R98, R15.reuse, 0x2, R156 ;  /* 0x000000020f627825 */ /* 0x040fe400078e029c */
[----:B------:R0:W4:Y:S02]  /*1ce0*/  LDG.E.U16 R110, desc[UR10][R110.64] ;  /* 0x0000000a6e6e7981 */ /* 0x000124000c1e1500 */
[C---:B-1----:R-:W-:Y:S02]  /*1cf0*/  IMAD.WIDE R116, R15.reuse, 0x2, R180 ;  /* 0x000000020f747825 */ /* 0x042fe400078e02b4 */
[----:B------:R-:W4:Y:S02]  /*1d00*/  LDG.E.U16 R98, desc[UR10][R98.64] ;  /* 0x0000000a62627981 */ /* 0x000f24000c1e1500 */
[----:B------:R-:W-:-:S02]  /*1d10*/  IMAD.WIDE R106, R15, 0x2, R172 ;  /* 0x000000020f6a7825 */ /* 0x000fc400078e02ac */
[----:B------:R1:W4:Y:S02]  /*1d20*/  LDG.E.U16 R160, desc[UR10][R116.64] ;  /* 0x0000000a74a07981 */ /* 0x000324000c1e1500 */
[C---:B------:R-:W-:Y:S02]  /*1d30*/  IMAD.WIDE R100, R15.reuse, 0x2, R148 ;  /* 0x000000020f647825 */ /* 0x040fe400078e0294 */
[----:B------:R-:W4:Y:S02]  /*1d40*/  LDG.E.U16 R126, desc[UR10][R106.64] ;  /* 0x0000000a6a7e7981 */ /* 0x000f24000c1e1500 */
[----:B------:R-:W-:Y:S02]  /*1d50*/  IMAD.WIDE R102, R15, 0x2, R140 ;  /* 0x000000020f667825 */ /* 0x000fe400078e028c */
[----:B------:R1:W4:Y:S04]  /*1d60*/  LDG.E.U16 R164, desc[UR10][R100.64] ;  /* 0x0000000a64a47981 */ /* 0x000328000c1e1500 */
[----:B------:R-:W4:Y:S01]  /*1d70*/  LDG.E.U16 R216, desc[UR10][R102.64] ;  /* 0x0000000a66d87981 */ /* 0x000f22000c1e1500 */
[C---:B0-----:R-:W-:Y:S01]  /*1d80*/  LOP3.LUT R111, R0.reuse, 0x7f, RZ, 0xc0, !PT ;  /* 0x0000007f006f7812 */ /* 0x041fe200078ec0ff */
[----:B------:R-:W-:Y:S01]  /*1d90*/  BAR.SYNC.DEFER_BLOCKING 0x0 ;  /* 0x0000000000007b1d */ /* 0x000fe20000010000 */
[----:B------:R-:W-:-:S03]  /*1da0*/  LOP3.LUT P3, RZ, R0, 0x80, RZ, 0xc0, !PT ;  /* 0x0000008000ff7812 */ /* 0x000fc6000786c0ff */
[----:B------:R-:W-:Y:S01]  /*1db0*/  IMAD.SHL.U32 R111, R111, 0x2, RZ ;  /* 0x000000026f6f7824 */ /* 0x000fe200078e00ff */
[----:B-1----:R-:W-:-:S04]  /*1dc0*/  SEL R116, RZ, 0x110, !P3 ;  /* 0x00000110ff747807 */ /* 0x002fc80005800000 */
[----:B------:R-:W-:-:S04]  /*1dd0*/  LOP3.LUT R116, R116, R111, RZ, 0x3c, !PT ;  /* 0x0000006f74747212 */ /* 0x000fc800078e3cff */
[C---:B------:R-:W-:Y:S02]  /*1de0*/  LOP3.LUT R99, R116.reuse, 0x20, RZ, 0x3c, !PT ;  /* 0x0000002074637812 */ /* 0x040fe400078e3cff */
[----:B------:R-:W-:Y:S02]  /*1df0*/  LOP3.LUT R101, R116, 0x40, RZ, 0x3c, !PT ;  /* 0x0000004074657812 */ /* 0x000fe400078e3cff */
[C---:B------:R-:W-:Y:S01]  /*1e00*/  LOP3.LUT R135, R0.reuse, 0x7, RZ, 0xc0, !PT ;  /* 0x0000000700877812 */ /* 0x040fe200078ec0ff */
[----:B------:R-:W-:-:S04]  /*1e10*/  IMAD.SHL.U32 R113, R0, 0x2, RZ ;  /* 0x0000000200717824 */ /* 0x000fc800078e00ff */
[----:B------:R-:W-:-:S05]  /*1e20*/  IMAD.SHL.U32 R115, R135, 0x10, RZ ;  /* 0x0000001087737824 */ /* 0x000fca00078e00ff */
[----:B------:R-:W-:-:S04]  /*1e30*/  LEA R106, R6, R115, 0x6 ;  /* 0x00000073066a7211 */ /* 0x000fc800078e30ff */
[----:B------:R-:W-:-:S05]  /*1e40*/  LOP3.LUT R106, R106, 0x30, R113, 0x78, !PT ;  /* 0x000000306a6a7812 */ /* 0x000fca00078e7871 */
[----:B------:R-:W-:Y:S01]  /*1e50*/  IMAD R135, R135, 0x100, R106 ;  /* 0x0000010087877824 */ /* 0x000fe200078e026a */
[----:B--2---:R-:W-:Y:S04]  /*1e60*/  STS.U16 [R116+UR6], R96 ;  /* 0x0000006074007988 */ /* 0x004fe80008000406 */
[----:B---3--:R-:W-:Y:S04]  /*1e70*/  STS.U16 [R116+UR6+0x800], R105 ;  /* 0x0008006974007988 */ /* 0x008fe80008000406 */
[----:B-----5:R-:W-:Y:S04]  /*1e80*/  STS.U16 [R116+UR6+0x1000], R121 ;  /* 0x0010007974007988 */ /* 0x020fe80008000406 */
[----:B------:R-:W-:Y:S04]  /*1e90*/  STS.U16 [R116+UR6+0x2000], R169 ;  /* 0x002000a974007988 */ /* 0x000fe80008000406 */
[----:B------:R0:W-:Y:S04]  /*1ea0*/  STS.U16 [R116+UR6+0x3000], R161 ;  /* 0x003000a174007988 */ /* 0x0001e80008000406 */
[----:B------:R-:W-:Y:S01]  /*1eb0*/  STS.U16 [R116+UR6+0x1800], R166 ;  /* 0x001800a674007988 */ /* 0x000fe20008000406 */
[----:B0-----:R-:W-:-:S03]  /*1ec0*/  LOP3.LUT R161, R116, 0x60, RZ, 0x3c, !PT ;  /* 0x0000006074a17812 */ /* 0x001fc600078e3cff */
[----:B------:R-:W-:Y:S04]  /*1ed0*/  STS.U16 [R116+UR6+0x2800], R214 ;  /* 0x002800d674007988 */ /* 0x000fe80008000406 */
[----:B----4-:R-:W-:Y:S04]  /*1ee0*/  STS.U16 [R116+UR6+0x3800], R165 ;  /* 0x003800a574007988 */ /* 0x010fe80008000406 */
[----:B------:R-:W-:Y:S04]  /*1ef0*/  STS.U16 [R99+UR6+0x200], R97 ;  /* 0x0002006163007988 */ /* 0x000fe80008000406 */
        /* <DEDUP_REMOVED lines=22> */
[----:B------:R-:W-:Y:S01]  /*2060*/  STS.U16 [R161+UR6+0x3e00], R216 ;  /* 0x003e00d8a1007988 */ /* 0x000fe20008000406 */
[----:B------:R-:W-:Y:S06]  /*2070*/  BAR.SYNC.DEFER_BLOCKING 0x0 ;  /* 0x0000000000007b1d */ /* 0x000fec0000010000 */
[----:B------:R-:W-:Y:S04]  /*2080*/  LDSM.16.MT88.4 R120, [R12+UR6+0x4000] ;  /* 0x004000060c78783b */ /* 0x000fe80008004200 */
[----:B------:R-:W0:Y:S04]  /*2090*/  LDSM.16.M88.4 R104, [R135+UR6] ;  /* 0x000000068768783b */ /* 0x000e280008000200 */
[----:B------:R-:W1:Y:S04]  /*20a0*/  LDSM.16.MT88.4 R116, [R18+UR6+0x4000] ;  /* 0x004000061274783b */ /* 0x000e680008004200 */
[----:B------:R-:W2:Y:S04]  /*20b0*/  LDSM.16.MT88.4 R112, [R12+UR6+0x4400] ;  /* 0x004400060c70783b */ /* 0x000ea80008004200 */
[----:B------:R-:W3:Y:S04]  /*20c0*/  LDSM.16.MT88.4 R100, [R18+UR6+0x4400] ;  /* 0x004400061264783b */ /* 0x000ee80008004200 */
[----:B------:R-:W-:Y:S04]  /*20d0*/  LDSM.16.MT88.4 R108, [R12+UR6+0x4800] ;  /* 0x004800060c6c783b */ /* 0x000fe80008004200 */
[----:B------:R-:W4:Y:S04]  /*20e0*/  LDSM.16.M88.4 R96, [R17+UR6] ;  /* 0x000000061160783b */ /* 0x000f280008000200 */
[----:B------:R-:W5:Y:S01]  /*20f0*/  LDSM.16.MT88.4 R124, [R18+UR6+0x4800] ;  /* 0x00480006127c783b */ /* 0x000f620008004200 */
[-C--:B0-----:R-:W-:Y:S06]  /*2100*/  HMMA.16816.F32.BF16 R120, R120, R104.reuse, RZ ;  /* 0x000000687878723c */ /* 0x081fec00000418ff */
[----:B-1----:R-:W-:-:S15]  /*2110*/  HMMA.16816.F32.BF16 R116, R116, R104, RZ ;  /* 0x000000687474723c */ /* 0x002fde00000418ff */
[----:B------:R-:W-:-:S03]  /*2120*/  NOP ;  /* 0x0000000000007918 */ /* 0x000fc60000000000 */
[-C--:B--2---:R-:W-:Y:S01]  /*2130*/  HMMA.16816.F32.BF16 R112, R112, R106.reuse, R120 ;  /* 0x0000006a7070723c */ /* 0x084fe20000041878 */
[----:B------:R-:W-:Y:S05]  /*2140*/  LDSM.16.MT88.4 R120, [R18+UR6+0x5000] ;  /* 0x005000061278783b */ /* 0x000fea0008004200 */
[----:B---3--:R-:W-:Y:S01]  /*2150*/  HMMA.16816.F32.BF16 R116, R100, R106, R116 ;  /* 0x0000006a6474723c */ /* 0x008fe20000041874 */
[----:B------:R-:W0:Y:S04]  /*2160*/  LDSM.16.MT88.4 R100, [R12+UR6+0x4c00] ;  /* 0x004c00060c64783b */ /* 0x000e280008004200 */
[----:B------:R-:W1:-:S13]  /*2170*/  LDSM.16.MT88.4 R104, [R18+UR6+0x4c00] ;  /* 0x004c00061268783b */ /* 0x000e5a0008004200 */
[-C--:B----4-:R-:W-:Y:S01]  /*2180*/  HMMA.16816.F32.BF16 R108, R108, R96.reuse, R112 ;  /* 0x000000606c6c723c */ /* 0x090fe20000041870 */
[----:B------:R-:W-:Y:S05]  /*2190*/  LDSM.16.MT88.4 R112, [R12+UR6+0x5000] ;  /* 0x005000060c70783b */ /* 0x000fea0008004200 */
[----:B-----5:R-:W-:Y:S01]  /*21a0*/  HMMA.16816.F32.BF16 R124, R124, R96, R116 ;  /* 0x000000607c7c723c */ /* 0x020fe20000041874 */
[----:B------:R-:W2:-:S15]  /*21b0*/  LDSM.16.M88.4 R116, [R135+UR6+0x80] ;  /* 0x000080068774783b */ /* 0x000e9e0008000200 */
[----:B------:R-:W-:-:S02]  /*21c0*/  NOP ;  /* 0x0000000000007918 */ /* 0x000fc40000000000 */
[-C--:B0-----:R-:W-:Y:S01]  /*21d0*/  HMMA.16816.F32.BF16 R100, R100, R98.reuse, R108 ;  /* 0x000000626464723c */ /* 0x081fe2000004186c */
[----:B------:R-:W-:Y:S05]  /*21e0*/  LDSM.16.MT88.4 R108, [R12+UR6+0x5800] ;  /* 0x005800060c6c783b */ /* 0x000fea0008004200 */
[----:B-1----:R-:W-:Y:S01]  /*21f0*/  HMMA.16816.F32.BF16 R124, R104, R98, R124 ;  /* 0x00000062687c723c */ /* 0x002fe2000004187c */
[----:B------:R-:W0:Y:S04]  /*2200*/  LDSM.16.MT88.4 R96, [R12+UR6+0x5400] ;  /* 0x005400060c60783b */ /* 0x000e280008004200 */
[----:B------:R-:W1:-:S13]  /*2210*/  LDSM.16.MT88.4 R104, [R18+UR6+0x5400] ;  /* 0x005400061268783b */ /* 0x000e5a0008004200 */
[-C--:B--2---:R-:W-:Y:S01]  /*2220*/  HMMA.16816.F32.BF16 R100, R112, R116.reuse, R100 ;  /* 0x000000747064723c */ /* 0x084fe20000041864 */
[----:B------:R-:W2:Y:S05]  /*2230*/  LDSM.16.M88.4 R112, [R17+UR6+0x80] ;  /* 0x000080061170783b */ /* 0x000eaa0008000200 */
[----:B------:R-:W-:Y:S01]  /*2240*/  HMMA.16816.F32.BF16 R120, R120, R116, R124 ;  /* 0x000000747878723c */ /* 0x000fe2000004187c */
[----:B------:R-:W3:-:S15]  /*2250*/  LDSM.16.MT88.4 R124, [R18+UR6+0x5800] ;  /* 0x00580006127c783b */ /* 0x000ede0008004200 */
[----:B------:R-:W-:-:S02]  /*2260*/  NOP ;  /* 0x0000000000007918 */ /* 0x000fc40000000000 */
[-C--:B0-----:R-:W-:Y:S01]  /*2270*/  HMMA.16816.F32.BF16 R96, R96, R118.reuse, R100 ;  /* 0x000000766060723c */ /* 0x081fe20000041864 */
[----:B------:R-:W0:Y:S05]  /*2280*/  LDSM.16.MT88.4 R100, [R12+UR6+0x5c00] ;  /* 0x005c00060c64783b */ /* 0x000e2a0008004200 */
[----:B-1----:R-:W-:Y:S01]  /*2290*/  HMMA.16816.F32.BF16 R104, R104, R118, R120 ;  /* 0x000000766868723c */ /* 0x002fe20000041878 */
[----:B------:R-:W1:-:S15]  /*22a0*/  LDSM.16.MT88.4 R116, [R18+UR6+0x5c00] ;  /* 0x005c00061274783b */ /* 0x000e5e0008004200 */
[----:B------:R-:W-:-:S02]  /*22b0*/  NOP ;  /* 0x0000000000007918 */ /* 0x000fc40000000000 */
[-C--:B--2---:R-:W-:Y:S06]  /*22c0*/  HMMA.16816.F32.BF16 R96, R108, R112.reuse, R96 ;  /* 0x000000706c60723c */ /* 0x084fec0000041860 */
[----:B---3--:R-:W-:-:S15]  /*22d0*/  HMMA.16816.F32.BF16 R104, R124, R112, R104 ;  /* 0x000000707c68723c */ /* 0x008fde0000041868 */
[----:B------:R-:W-:-:S03]  /*22e0*/  NOP ;  /* 0x0000000000007918 */ /* 0x000fc60000000000 */
[-C--:B0-----:R-:W-:Y:S06]  /*22f0*/  HMMA.16816.F32.BF16 R96, R100, R114.reuse, R96 ;  /* 0x000000726460723c */ /* 0x081fec0000041860 */
[----:B-1----:R-:W-:-:S15]  /*2300*/  HMMA.16816.F32.BF16 R104, R116, R114, R104 ;  /* 0x000000727468723c */ /* 0x002fde0000041868 */
[----:B------:R-:W-:-:S03]  /*2310*/  NOP ;  /* 0x0000000000007918 */ /* 0x000fc60000000000 */
[----:B------:R-:W-:Y:S01]  /*2320*/  FMUL R100, R96, UR9 ;  /* 0x0000000960647c20 */ /* 0x000fe20008400000 */
[----:B------:R-:W-:Y:S01]  /*2330*/  FMUL R101, R97, UR9 ;  /* 0x0000000961657c20 */ /* 0x000fe20008400000 */
[----:B------:R-:W-:Y:S01]  /*2340*/  FMUL R102, R98, UR9 ;  /* 0x0000000962667c20 */ /* 0x000fe20008400000 */
[----:B------:R-:W-:-:S03]  /*2350*/  FMUL R103, R99, UR9 ;  /* 0x0000000963677c20 */ /* 0x000fc60008400000 */
[----:B------:R-:W-:Y:S01]  /*2360*/  FMUL R108, R104, UR9 ;  /* 0x00000009686c7c20 */ /* 0x000fe20008400000 */
[----:B------:R-:W-:Y:S01]  /*2370*/  FMUL R109, R105, UR9 ;  /* 0x00000009696d7c20 */ /* 0x000fe20008400000 */
[----:B------:R-:W-:Y:S01]  /*2380*/  FMUL R110, R106, UR9 ;  /* 0x000000096a6e7c20 */ /* 0x000fe20008400000 */
[----:B------:R-:W-:Y:S01]  /*2390*/  FMUL R111, R107, UR9 ;  /* 0x000000096b6f7c20 */ /* 0x000fe20008400000 */
[----:B------:R-:W-:Y:S02]  /*23a0*/  FMNMX R100, R100, R101, !PT ;  /* 0x0000006564647209 */ /* 0x000fe40007800000 */
[----:B------:R-:W-:Y:S02]  /*23b0*/  FMNMX R102, R102, R103, !PT ;  /* 0x0000006766667209 */ /* 0x000fe40007800000 */
[----:B------:R-:W-:Y:S02]  /*23c0*/  FMNMX R108, R108, R109, !PT ;  /* 0x0000006d6c6c7209 */ /* 0x000fe40007800000 */
[----:B------:R-:W-:Y:S01]  /*23d0*/  FMNMX R110, R110, R111, !PT ;  /* 0x0000006f6e6e7209 */ /* 0x000fe20007800000 */
[----:B------:R-:W0:Y:S04]  /*23e0*/  SHFL.BFLY PT, R101, R100, 0x2, 0x1f ;  /* 0x0c401f0064657f89 */ /* 0x000e2800000e0000 */
[----:B------:R-:W1:Y:S04]  /*23f0*/  SHFL.BFLY PT, R103, R102, 0x2, 0x1f ;  /* 0x0c401f0066677f89 */ /* 0x000e6800000e0000 */
[----:B------:R-:W2:Y:S04]  /*2400*/  SHFL.BFLY PT, R109, R108, 0x2, 0x1f ;  /* 0x0c401f006c6d7f89 */ /* 0x000ea800000e0000 */
[----:B------:R-:W3:Y:S01]  /*2410*/  SHFL.BFLY PT, R111, R110, 0x2, 0x1f ;  /* 0x0c401f006e6f7f89 */ /* 0x000ee200000e0000 */
[----:B0-----:R-:W-:-:S02]  /*2420*/  FMNMX R101, R100, R101, !PT ;  /* 0x0000006564657209 */ /* 0x001fc40007800000 */
[----:B-1----:R-:W-:Y:S02]  /*2430*/  FMNMX R103, R102, R103, !PT ;  /* 0x0000006766677209 */ /* 0x002fe40007800000 */
[----:B--2---:R-:W-:Y:S02]  /*2440*/  FMNMX R109, R108, R109, !PT ;  /* 0x0000006d6c6d7209 */ /* 0x004fe40007800000 */
[----:B---3--:R-:W-:Y:S01]  /*2450*/  FMNMX R111, R110, R111, !PT ;  /* 0x0000006f6e6f7209 */ /* 0x008fe20007800000 */
[----:B------:R-:W0:Y:S04]  /*2460*/  SHFL.BFLY PT, R112, R101, 0x1, 0x1f ;  /* 0x0c201f0065707f89 */ /* 0x000e2800000e0000 */
[----:B------:R-:W1:Y:S04]  /*2470*/  SHFL.BFLY PT, R114, R103, 0x1, 0x1f ;  /* 0x0c201f0067727f89 */ /* 0x000e6800000e0000 */
[----:B------:R-:W2:Y:S04]  /*2480*/  SHFL.BFLY PT, R118, R109, 0x1, 0x1f ;  /* 0x0c201f006d767f89 */ /* 0x000ea800000e0000 */
[----:B------:R-:W3:Y:S01]  /*2490*/  SHFL.BFLY PT, R100, R111, 0x1, 0x1f ;  /* 0x0c201f006f647f89 */ /* 0x000ee200000e0000 */
[----:B------:R-:W-:Y:S01]  /*24a0*/  IMAD.SHL.U32 R122, R0, 0x2, RZ ;  /* 0x00000002007a7824 */ /* 0x000fe200078e00ff */
[----:B------:R-:W-:-:S04]  /*24b0*/  SHF.R.U32.HI R102, RZ, 0x3, R5 ;  /* 0x00000003ff667819 */ /* 0x000fc80000011605 */
[----:B------:R-:W-:Y:S02]  /*24c0*/  LOP3.LUT R116, R122, 0x38, RZ, 0xc0, !PT ;  /* 0x000000387a747812 */ /* 0x000fe400078ec0ff */
[----:B------:R-:W-:Y:S02]  /*24d0*/  LOP3.LUT R113, R102, 0x1c, RZ, 0xc0, !PT ;  /* 0x0000001c66717812 */ /* 0x000fe400078ec0ff */
[----:B------:R-:W-:Y:S01]  /*24e0*/  LEA R116, R116, UR6, 0x2 ;  /* 0x0000000674747c11 */ /* 0x000fe2000f8e10ff */
[----:B------:R-:W-:Y:S01]  /*24f0*/  BAR.SYNC.DEFER_BLOCKING 0x0 ;  /* 0x0000000000007b1d */ /* 0x000fe20000010000 */
[----:B0-----:R-:W-:-:S03]  /*2500*/  FMNMX R112, R101, R112, !PT ;  /* 0x0000007065707209 */ /* 0x001fc60007800000 */
[----:B------:R-:W-:Y:S01]  /*2510*/  IMAD.IADD R113, R116, 0x1, R113 ;  /* 0x0000000174717824 */ /* 0x000fe200078e0271 */
[----:B-1----:R-:W-:Y:S02]  /*2520*/  FMNMX R114, R103, R114, !PT ;  /* 0x0000007267727209 */ /* 0x002fe40007800000 */
[----:B--2---:R-:W-:Y:S02]  /*2530*/  FMNMX R118, R109, R118, !PT ;  /* 0x000000766d767209 */ /* 0x004fe40007800000 */
[----:B---3--:R-:W-:Y:S01]  /*2540*/  FMNMX R100, R111, R100, !PT ;  /* 0x000000646f647209 */ /* 0x008fe20007800000 */
[----:B------:R-:W-:Y:S04]  /*2550*/  @!P2 STS [R113], R112 ;  /* 0x000000707100a388 */ /* 0x000fe80000000800 */
[----:B------:R-:W-:Y:S04]  /*2560*/  @!P2 STS [R113+0x100], R114 ;  /* 0x000100727100a388 */ /* 0x000fe80000000800 */
[----:B------:R-:W-:Y:S04]  /*2570*/  @!P2 STS [R113+0x200], R118 ;  /* 0x000200767100a388 */ /* 0x000fe80000000800 */
[----:B------:R-:W-:Y:S01]  /*2580*/  @!P2 STS [R113+0x300], R100 ;  /* 0x000300647100a388 */ /* 0x000fe20000000800 */
[----:B------:R-:W-:Y:S01]  /*2590*/  LEA R109, R5, UR6, 0x2 ;  /* 0x00000006056d7c11 */ /* 0x000fe2000f8e10ff */
[----:B------:R-:W-:Y:S06]  /*25a0*/  BAR.SYNC.DEFER_BLOCKING 0x0 ;  /* 0x0000000000007b1d */ /* 0x000fec0000010000 */
[----:B------:R-:W0:Y:S04]  /*25b0*/  LDS R101, [R109] ;  /* 0x000000006d657984 */ /* 0x000e280000000800 */
[----:B0-----:R-:W0:Y:S02]  /*25c0*/  SHFL.BFLY PT, R102, R101, 0x4, 0x1f ;  /* 0x0c801f0065667f89 */ /* 0x001e2400000e0000 */
[----:B0-----:R-:W-:-:S05]  /*25d0*/  FMNMX R102, R101, R102, !PT ;  /* 0x0000006665667209 */ /* 0x001fca0007800000 */
[----:B------:R-:W0:Y:S02]  /*25e0*/  SHFL.BFLY PT, R103, R102, 0x2, 0x1f ;  /* 0x0c401f0066677f89 */ /* 0x000e2400000e0000 */
[----:B0-----:R-:W-:-:S05]  /*25f0*/  FMNMX R103, R102, R103, !PT ;  /* 0x0000006766677209 */ /* 0x001fca0007800000 */
[----:B------:R-:W0:Y:S02]  /*2600*/  SHFL.BFLY PT, R108, R103, 0x1, 0x1f ;  /* 0x0c201f00676c7f89 */ /* 0x000e2400000e0000 */
[----:B0-----:R-:W-:-:S05]  /*2610*/  FMNMX R108, R103, R108, !PT ;  /* 0x0000006c676c7209 */ /* 0x001fca0007800000 */
[----:B------:R-:W-:Y:S01]  /*2620*/  @!P1 STS [R109], R108 ;  /* 0x0000006c6d009388 */ /* 0x000fe20000000800 */
[----:B------:R-:W-:Y:S06]  /*2630*/  BAR.SYNC.DEFER_BLOCKING 0x0 ;  /* 0x0000000000007b1d */ /* 0x000fec0000010000 */
[----:B------:R-:W0:Y:S04]  /*2640*/  LDS R135, [R116] ;  /* 0x0000000074877984 */ /* 0x000e280000000800 */
[----:B------:R-:W1:Y:S04]  /*2650*/  LDS R161, [R116+0x100] ;  /* 0x0001000074a17984 */ /* 0x000e680000000800 */
[----:B------:R-:W2:Y:S04]  /*2660*/  LDS R160, [R116+0x200] ;  /* 0x0002000074a07984 */ /* 0x000ea80000000800 */
[----:B------:R-:W3:Y:S01]  /*2670*/  LDS R164, [R116+0x300] ;  /* 0x0003000074a47984 */ /* 0x000ee20000000800 */
[----:B0-----:R-:W-:-:S02]  /*2680*/  FMNMX R135, R135, R134, !PT ;  /* 0x0000008687877209 */ /* 0x001fc40007800000 */
[----:B-1----:R-:W-:Y:S02]  /*2690*/  FMNMX R161, R161, R130, !PT ;  /* 0x00000082a1a17209 */ /* 0x002fe40007800000 */
[----:B--2---:R-:W-:Y:S02]  /*26a0*/  FMNMX R160, R160, R131, !PT ;  /* 0x00000083a0a07209 */ /* 0x004fe40007800000 */
[----:B---3--:R-:W-:Y:S01]  /*26b0*/  FMNMX R164, R164, R23, !PT ;  /* 0x00000017a4a47209 */ /* 0x008fe20007800000 */
[--C-:B------:R-:W-:Y:S01]  /*26c0*/  FFMA R96, R96, UR9, -R135.reuse ;  /* 0x0000000960607c23 */ /* 0x100fe20008000887 */
[----:B------:R-:W-:Y:S01]  /*26d0*/  FFMA R97, R97, UR9, -R135 ;  /* 0x0000000961617c23 */ /* 0x000fe20008000887 */
[--C-:B------:R-:W-:Y:S01]  /*26e0*/  FFMA R98, R98, UR9, -R161.reuse ;  /* 0x0000000962627c23 */ /* 0x100fe200080008a1 */
[----:B------:R-:W-:Y:S01]  /*26f0*/  FFMA R99, R99, UR9, -R161 ;  /* 0x0000000963637c23 */ /* 0x000fe200080008a1 */
[--C-:B------:R-:W-:Y:S01]  /*2700*/  FFMA R104, R104, UR9, -R160.reuse ;  /* 0x0000000968687c23 */ /* 0x100fe200080008a0 */
[----:B------:R-:W-:Y:S01]  /*2710*/  FFMA R105, R105, UR9, -R160 ;  /* 0x0000000969697c23 */ /* 0x000fe200080008a0 */
[--C-:B------:R-:W-:Y:S01]  /*2720*/  FFMA R106, R106, UR9, -R164.reuse ;  /* 0x000000096a6a7c23 */ /* 0x100fe200080008a4 */
[----:B------:R-:W-:Y:S01]  /*2730*/  FFMA R107, R107, UR9, -R164 ;  /* 0x000000096b6b7c23 */ /* 0x000fe200080008a4 */
[----:B------:R-:W-:Y:S01]  /*2740*/  FMUL R96, R96, 1.4426950216293334961 ;  /* 0x3fb8aa3b60607820 */ /* 0x000fe20000400000 */
[----:B------:R-:W-:Y:S01]  /*2750*/  FMUL R97, R97, 1.4426950216293334961 ;  /* 0x3fb8aa3b61617820 */ /* 0x000fe20000400000 */
[----:B------:R-:W-:Y:S01]  /*2760*/  FMUL R98, R98, 1.4426950216293334961 ;  /* 0x3fb8aa3b62627820 */ /* 0x000fe20000400000 */
[----:B------:R-:W-:Y:S01]  /*2770*/  FMUL R99, R99, 1.4426950216293334961 ;  /* 0x3fb8aa3b63637820 */ /* 0x000fe20000400000 */
[----:B------:R-:W-:Y:S01]  /*2780*/  FMUL R104, R104, 1.4426950216293334961 ;  /* 0x3fb8aa3b68687820 */ /* 0x000fe20000400000 */
[----:B------:R-:W-:Y:S01]  /*2790*/  FMUL R105, R105, 1.4426950216293334961 ;  /* 0x3fb8aa3b69697820 */ /* 0x000fe20000400000 */
[----:B------:R-:W-:Y:S01]  /*27a0*/  FMUL R106, R106, 1.4426950216293334961 ;  /* 0x3fb8aa3b6a6a7820 */ /* 0x000fe20000400000 */
[----:B------:R-:W-:Y:S01]  /*27b0*/  FMUL R107, R107, 1.4426950216293334961 ;  /* 0x3fb8aa3b6b6b7820 */ /* 0x000fe20000400000 */
[----:B------:R-:W-:Y:S08]  /*27c0*/  MUFU.EX2 R117, R96 ;  /* 0x0000006000757308 */ /* 0x000ff00000000800 */
[----:B------:R-:W0:Y:S08]  /*27d0*/  MUFU.EX2 R120, R97 ;  /* 0x0000006100787308 */ /* 0x000e300000000800 */
[----:B------:R-:W-:Y:S08]  /*27e0*/  MUFU.EX2 R118, R98 ;  /* 0x0000006200767308 */ /* 0x000ff00000000800 */
[----:B------:R-:W1:Y:S08]  /*27f0*/  MUFU.EX2 R119, R99 ;  /* 0x0000006300777308 */ /* 0x000e700000000800 */
[----:B------:R-:W-:Y:S08]  /*2800*/  MUFU.EX2 R121, R104 ;  /* 0x0000006800797308 */ /* 0x000ff00000000800 */
[----:B------:R-:W2:Y:S08]  /*2810*/  MUFU.EX2 R124, R105 ;  /* 0x00000069007c7308 */ /* 0x000eb00000000800 */
[----:B------:R-:W-:Y:S08]  /*2820*/  MUFU.EX2 R126, R106 ;  /* 0x0000006a007e7308 */ /* 0x000ff00000000800 */
[----:B------:R-:W3:Y:S01]  /*2830*/  MUFU.EX2 R123, R107 ;  /* 0x0000006b007b7308 */ /* 0x000ee20000000800 */
[----:B0-----:R-:W-:Y:S01]  /*2840*/  FADD R96, R117, R120 ;  /* 0x0000007875607221 */ /* 0x001fe20000000000 */
[----:B-1----:R-:W-:Y:S01]  /*2850*/  FADD R97, R118, R119 ;  /* 0x0000007776617221 */ /* 0x002fe20000000000 */
[----:B--2---:R-:W-:-:S03]  /*2860*/  FADD R98, R121, R124 ;  /* 0x0000007c79627221 */ /* 0x004fc60000000000 */
[----:B------:R-:W0:Y:S04]  /*2870*/  SHFL.BFLY PT, R101, R96, 0x2, 0x1f ;  /* 0x0c401f0060657f89 */ /* 0x000e2800000e0000 */
[----:B------:R-:W1:Y:S01]  /*2880*/  SHFL.BFLY PT, R100, R97, 0x2, 0x1f ;  /* 0x0c401f0061647f89 */ /* 0x000e6200000e0000 */
[----:B---3--:R-:W-:-:S03]  /*2890*/  FADD R99, R126, R123 ;  /* 0x0000007b7e637221 */ /* 0x008fc60000000000 */
[----:B------:R-:W2:Y:S04]  /*28a0*/  SHFL.BFLY PT, R103, R98, 0x2, 0x1f ;  /* 0x0c401f0062677f89 */ /* 0x000ea800000e0000 */
[----:B------:R-:W3:Y:S01]  /*28b0*/  SHFL.BFLY PT, R108, R99, 0x2, 0x1f ;  /* 0x0c401f00636c7f89 */ /* 0x000ee200000e0000 */
[----:B0-----:R-:W-:Y:S01]  /*28c0*/  FADD R101, R96, R101 ;  /* 0x0000006560657221 */ /* 0x001fe20000000000 */
[----:B-1----:R-:W-:-:S04]  /*28d0*/  FADD R102, R97, R100 ;  /* 0x0000006461667221 */ /* 0x002fc80000000000 */
[----:B------:R-:W0:Y:S01]  /*28e0*/  SHFL.BFLY PT, R100, R101, 0x1, 0x1f ;  /* 0x0c201f0065647f89 */ /* 0x000e2200000e0000 */
[----:B--2---:R-:W-:Y:S01]  /*28f0*/  FADD R104, R98, R103 ;  /* 0x0000006762687221 */ /* 0x004fe20000000000 */
[----:B---3--:R-:W-:Y:S02]  /*2900*/  FADD R108, R99, R108 ;  /* 0x0000006c636c7221 */ /* 0x008fe40000000000 */
[----:B------:R-:W1:Y:S04]  /*2910*/  SHFL.BFLY PT, R103, R102, 0x1, 0x1f ;  /* 0x0c201f0066677f89 */ /* 0x000e6800000e0000 */
[----:B------:R-:W2:Y:S04]  /*2920*/  SHFL.BFLY PT, R105, R104, 0x1, 0x1f ;  /* 0x0c201f0068697f89 */ /* 0x000ea800000e0000 */
[----:B------:R-:W3:Y:S01]  /*2930*/  SHFL.BFLY PT, R107, R108, 0x1, 0x1f ;  /* 0x0c201f006c6b7f89 */ /* 0x000ee200000e0000 */
[----:B0-----:R-:W-:Y:S01]  /*2940*/  FADD R100, R101, R100 ;  /* 0x0000006465647221 */ /* 0x001fe20000000000 */
[----:B------:R-:W-:Y:S01]  /*2950*/  BAR.SYNC.DEFER_BLOCKING 0x0 ;  /* 0x0000000000007b1d */ /* 0x000fe20000010000 */
[----:B-1----:R-:W-:Y:S01]  /*2960*/  FADD R103, R102, R103 ;  /* 0x0000006766677221 */ /* 0x002fe20000000000 */
[----:B--2---:R-:W-:Y:S01]  /*2970*/  FADD R98, R104, R105 ;  /* 0x0000006968627221 */ /* 0x004fe20000000000 */
[----:B---3--:R-:W-:-:S03]  /*2980*/  FADD R107, R108, R107 ;  /* 0x0000006b6c6b7221 */ /* 0x008fc60000000000 */
[----:B------:R-:W-:Y:S04]  /*2990*/  @!P2 STS [R113], R100 ;  /* 0x000000647100a388 */ /* 0x000fe80000000800 */
[----:B------:R-:W-:Y:S04]  /*29a0*/  @!P2 STS [R113+0x100], R103 ;  /* 0x000100677100a388 */ /* 0x000fe80000000800 */
[----:B------:R-:W-:Y:S04]  /*29b0*/  @!P2 STS [R113+0x200], R98 ;  /* 0x000200627100a388 */ /* 0x000fe80000000800 */
[----:B------:R-:W-:Y:S01]  /*29c0*/  @!P2 STS [R113+0x300], R107 ;  /* 0x0003006b7100a388 */ /* 0x000fe20000000800 */
[----:B------:R-:W-:Y:S06]  /*29d0*/  BAR.SYNC.DEFER_BLOCKING 0x0 ;  /* 0x0000000000007b1d */ /* 0x000fec0000010000 */
[----:B------:R-:W0:Y:S04]  /*29e0*/  LDS R104, [R109] ;  /* 0x000000006d687984 */ /* 0x000e280000000800 */
[----:B0-----:R-:W0:Y:S02]  /*29f0*/  SHFL.BFLY PT, R97, R104, 0x4, 0x1f ;  /* 0x0c801f0068617f89 */ /* 0x001e2400000e0000 */
[----:B0-----:R-:W-:-:S05]  /*2a00*/  FADD R105, R104, R97 ;  /* 0x0000006168697221 */ /* 0x001fca0000000000 */
[----:B------:R-:W0:Y:S02]  /*2a10*/  SHFL.BFLY PT, R96, R105, 0x2, 0x1f ;  /* 0x0c401f0069607f89 */ /* 0x000e2400000e0000 */
[----:B0-----:R-:W-:-:S05]  /*2a20*/  FADD R106, R105, R96 ;  /* 0x00000060696a7221 */ /* 0x001fca0000000000 */
[----:B------:R-:W0:Y:S02]  /*2a30*/  SHFL.BFLY PT, R97, R106, 0x1, 0x1f ;  /* 0x0c201f006a617f89 */ /* 0x000e2400000e0000 */
[----:B0-----:R-:W-:-:S05]  /*2a40*/  FADD R108, R106, R97 ;  /* 0x000000616a6c7221 */ /* 0x001fca0000000000 */
[----:B------:R0:W-:Y:S01]  /*2a50*/  @!P1 STS [R109], R108 ;  /* 0x0000006c6d009388 */ /* 0x0001e20000000800 */
[----:B------:R-:W-:Y:S01]  /*2a60*/  BAR.SYNC.DEFER_BLOCKING 0x0 ;  /* 0x0000000000007b1d */ /* 0x000fe20000010000 */
[----:B------:R-:W-:-:S04]  /*2a70*/  IMAD.WIDE R96, R20, 0x2, R138 ;  /* 0x0000000214607825 */ /* 0x000fc800078e028a */
[----:B------:R-:W-:-:S04]  /*2a80*/  IMAD.WIDE R98, R20, 0x2, R136 ;  /* 0x0000000214627825 */ /* 0x000fc800078e0288 */
[----:B------:R-:W-:-:S04]  /*2a90*/  IMAD.WIDE R100, R20, 0x2, R132 ;  /* 0x0000000214647825 */ /* 0x000fc800078e0284 */
[----:B------:R-:W-:-:S04]  /*2aa0*/  IMAD.WIDE R102, R20, 0x2, R128 ;  /* 0x0000000214667825 */ /* 0x000fc800078e0280 */
[----:B0-----:R-:W-:-:S04]  /*2ab0*/  IMAD.WIDE R108, R20, 0x2, R26 ;  /* 0x00000002146c7825 */ /* 0x001fc800078e021a */
        /* <DEDUP_REMOVED lines=9> */
[----:B------:R0:W3:Y:S03]  /*2b50*/  LDG.E.U16 R216, desc[UR10][R108.64] ;  /* 0x0000000a6cd87981 */ /* 0x0000e6000c1e1500 */
[C---:B-1----:R-:W-:Y:S01]  /*2b60*/  IMAD.WIDE R98, R20.reuse, 0x2, R40 ;  /* 0x0000000214627825 */ /* 0x042fe200078e0228 */
[----:B------:R1:W3:Y:S03]  /*2b70*/  LDG.E.U16 R214, desc[UR10][R110.64] ;  /* 0x0000000a6ed67981 */ /* 0x0002e6000c1e1500 */
[C---:B----4-:R-:W-:Y:S01]  /*2b80*/  IMAD.WIDE R100, R20.reuse, 0x2, R42 ;  /* 0x0000000214647825 */ /* 0x050fe200078e022a */
[----:B------:R4:W3:Y:S03]  /*2b90*/  LDG.E.U16 R215, desc[UR10][R112.64] ;  /* 0x0000000a70d77981 */ /* 0x0008e6000c1e1500 */
        /* <DEDUP_REMOVED lines=37> */
[----:B------:R-:W4:Y:S03]  /*2df0*/  LDG.E.U16 R108, desc[UR10][R108.64] ;  /* 0x0000000a6c6c7981 */ /* 0x000f26000c1e1500 */
[----:B------:R-:W-:Y:S01]  /*2e00*/  IMAD.WIDE R100, R20, 0x2, R78 ;  /* 0x0000000214647825 */ /* 0x000fe200078e024e */
[----:B------:R1:W4:Y:S04]  /*2e10*/  LDG.E.U16 R110, desc[UR10][R110.64] ;  /* 0x0000000a6e6e7981 */ /* 0x000328000c1e1500 */
[----:B------:R-:W4:Y:S04]  /*2e20*/  LDG.E.U16 R112, desc[UR10][R112.64] ;  /* 0x0000000a70707981 */ /* 0x000f28000c1e1500 */
[----:B------:R-:W4:Y:S04]  /*2e30*/  LDG.E.U16 R114, desc[UR10][R114.64] ;  /* 0x0000000a72727981 */ /* 0x000f28000c1e1500 */
[----:B------:R-:W4:Y:S04]  /*2e40*/  LDG.E.U16 R232, desc[UR10][R96.64] ;  /* 0x0000000a60e87981 */ /* 0x000f28000c1e1500 */
[----:B------:R-:W4:Y:S04]  /*2e50*/  LDG.E.U16 R234, desc[UR10][R98.64] ;  /* 0x0000000a62ea7981 */ /* 0x000f28000c1e1500 */
[----:B------:R-:W4:Y:S04]  /*2e60*/  LDG.E.U16 R235, desc[UR10][R100.64] ;  /* 0x0000000a64eb7981 */ /* 0x000f28000c1e1500 */
[----:B------:R-:W-:Y:S04]  /*2e70*/  LDS R166, [R116] ;  /* 0x0000000074a67984 */ /* 0x000fe80000000800 */
[----:B------:R-:W-:Y:S04]  /*2e80*/  LDS R165, [R116+0x100] ;  /* 0x0001000074a57984 */ /* 0x000fe80000000800 */
[----:B------:R-:W-:Y:S04]  /*2e90*/  LDS R167, [R116+0x200] ;  /* 0x0002000074a77984 */ /* 0x000fe80000000800 */
[----:B------:R-:W-:Y:S01]  /*2ea0*/  LDS R168, [R116+0x300] ;  /* 0x0003000074a87984 */ /* 0x000fe20000000800 */
[----:B------:R-:W-:-:S02]  /*2eb0*/  LOP3.LUT R103, R0, 0xc0, RZ, 0xc0, !PT ;  /* 0x000000c000677812 */ /* 0x000fc400078ec0ff */
[C---:B0-----:R-:W-:Y:S02]  /*2ec0*/  LOP3.LUT R104, R0.reuse, 0x7, RZ, 0xc0, !PT ;  /* 0x0000000700687812 */ /* 0x041fe400078ec0ff */
[----:B------:R-:W-:Y:S02]  /*2ed0*/  SHF.R.U32.HI R103, RZ, 0x2, R103 ;  /* 0x00000002ff677819 */ /* 0x000fe40000011667 */
[----:B------:R-:W-:Y:S01]  /*2ee0*/  SHF.L.U32 R105, R0, 0x7, RZ ;  /* 0x0000000700697819 */ /* 0x000fe200000006ff */
[----:B------:R-:W-:Y:S01]  /*2ef0*/  IMAD.SHL.U32 R104, R104, 0x10, RZ ;  /* 0x0000001068687824 */ /* 0x000fe200078e00ff */
[----:B------:R-:W-:Y:S01]  /*2f00*/  LOP3.LUT R122, R103, 0x1fe, R122, 0x78, !PT ;  /* 0x000001fe677a7812 */ /* 0x000fe200078e787a */
[----:B------:R-:W-:Y:S01]  /*2f10*/  BAR.SYNC.DEFER_BLOCKING 0x0 ;  /* 0x0000000000007b1d */ /* 0x000fe20000010000 */
[----:B-1----:R-:W-:Y:S02]  /*2f20*/  F2FP.BF16.F32.PACK_AB R106, R124, R121 ;  /* 0x000000797c6a723e */ /* 0x002fe400000010ff */
[----:B------:R-:W-:-:S02]  /*2f30*/  LOP3.LUT R103, R104, 0x780, R105, 0xf8, !PT ;  /* 0x0000078068677812 */ /* 0x000fc400078ef869 */
[----:B------:R-:W-:Y:S02]  /*2f40*/  LOP3.LUT R111, R122, 0x40, RZ, 0x3c, !PT ;  /* 0x000000407a6f7812 */ /* 0x000fe400078e3cff */
[----:B------:R-:W-:Y:S02]  /*2f50*/  F2FP.BF16.F32.PACK_AB R104, R120, R117 ;  /* 0x000000757868723e */ /* 0x000fe400000010ff */
[----:B------:R-:W-:Y:S02]  /*2f60*/  F2FP.BF16.F32.PACK_AB R105, R119, R118 ;  /* 0x000000767769723e */ /* 0x000fe400000010ff */
[----:B------:R-:W-:Y:S02]  /*2f70*/  F2FP.BF16.F32.PACK_AB R107, R123, R126 ;  /* 0x0000007e7b6b723e */ /* 0x000fe400000010ff */
[----:B------:R-:W-:Y:S01]  /*2f80*/  LOP3.LUT R109, R103, 0x10, R0, 0x78, !PT ;  /* 0x00000010676d7812 */ /* 0x000fe200078e7800 */
[----:B------:R-:W-:-:S04]  /*2f90*/  FADD R23, -R164, R23 ;  /* 0x00000017a4177221 */ /* 0x000fc80000000100 */
[----:B------:R-:W-:-:S06]  /*2fa0*/  FMUL R23, R23, 1.4426950216293334961 ;  /* 0x3fb8aa3b17177820 */ /* 0x000fcc0000400000 */
[----:B------:R-:W0:Y:S02]  /*2fb0*/  MUFU.EX2 R23, R23 ;  /* 0x0000001700177308 */ /* 0x000e240000000800 */
[C---:B0-----:R-:W-:Y:S01]  /*2fc0*/  FMUL R90, R23.reuse, R90 ;  /* 0x0000005a175a7220 */ /* 0x041fe20000400000 */
[----:B------:R-:W-:Y:S01]  /*2fd0*/  FMUL R91, R23, R91 ;  /* 0x0000005b175b7220 */ /* 0x000fe20000400000 */
[----:B--2---:R-:W-:Y:S04]  /*2fe0*/  STS.U16 [R122+UR6], R127 ;  /* 0x0000007f7a007988 */ /* 0x004fe80008000406 */
[----:B-----5:R-:W-:Y:S04]  /*2ff0*/  STS.U16 [R122+UR6+0x400], R125 ;  /* 0x0004007d7a007988 */ /* 0x020fe80008000406 */
[----:B---3--:R-:W-:Y:S04]  /*3000*/  STS.U16 [R122+UR6+0xc00], R214 ;  /* 0x000c00d67a007988 */ /* 0x008fe80008000406 */
        /* <DEDUP_REMOVED lines=22> */
[----:B----4-:R0:W-:Y:S04]  /*3170*/  STS.U16 [R111+UR6+0x2600], R108 ;  /* 0x0026006c6f007988 */ /* 0x0101e80008000406 */
[----:B------:R-:W-:Y:S04]  /*3180*/  STS.U16 [R111+UR6+0x2a00], R110 ;  /* 0x002a006e6f007988 */ /* 0x000fe80008000406 */
[----:B------:R-:W-:Y:S04]  /*3190*/  STS.U16 [R111+UR6+0x2e00], R112 ;  /* 0x002e00706f007988 */ /* 0x000fe80008000406 */
[----:B------:R-:W-:Y:S04]  /*31a0*/  STS.U16 [R111+UR6+0x3200], R114 ;  /* 0x003200726f007988 */ /* 0x000fe80008000406 */
[----:B------:R-:W-:Y:S04]  /*31b0*/  STS.U16 [R111+UR6+0x3600], R232 ;  /* 0x003600e86f007988 */ /* 0x000fe80008000406 */
[----:B------:R-:W-:Y:S04]  /*31c0*/  STS.U16 [R111+UR6+0x3a00], R234 ;  /* 0x003a00ea6f007988 */ /* 0x000fe80008000406 */
[----:B------:R-:W-:Y:S04]  /*31d0*/  STS.U16 [R111+UR6+0x3e00], R235 ;  /* 0x003e00eb6f007988 */ /* 0x000fe80008000406 */
[----:B------:R1:W-:Y:S01]  /*31e0*/  STSM.16.M88.4 [R10+0x6000], R104 ;  /* 0x006000680a007844 */ /* 0x0003e20000000200 */
[----:B------:R-:W-:Y:S01]  /*31f0*/  BAR.SYNC.DEFER_BLOCKING 0x0 ;  /* 0x0000000000007b1d */ /* 0x000fe20000010000 */
[----:B0-----:R-:W-:-:S04]  /*3200*/  FADD R108, -R135, R134 ;  /* 0x00000086876c7221 */ /* 0x001fc80000000100 */
[----:B------:R-:W-:Y:S01]  /*3210*/  FMUL R169, R108, 1.4426950216293334961 ;  /* 0x3fb8aa3b6ca97820 */ /* 0x000fe20000400000 */
[----:B------:R-:W-:-:S04]  /*3220*/  FADD R108, -R161, R130 ;  /* 0x00000082a16c7221 */ /* 0x000fc80000000100 */
[----:B------:R-:W-:Y:S01]  /*3230*/  FMUL R108, R108, 1.4426950216293334961 ;  /* 0x3fb8aa3b6c6c7820 */ /* 0x000fe20000400000 */
[----:B------:R-:W0:Y:S01]  /*3240*/  MUFU.EX2 R169, R169 ;  /* 0x000000a900a97308 */ /* 0x000e220000000800 */
[----:B------:R-:W-:Y:S04]  /*3250*/  LDSM.16.M88.4 R112, [R109+UR6+0x6000] ;  /* 0x006000066d70783b */ /* 0x000fe80008000200 */
[----:B------:R-:W2:Y:S04]  /*3260*/  LDSM.16.M88.4 R96, [R11+UR6] ;  /* 0x000000060b60783b */ /* 0x000ea80008000200 */
[----:B------:R-:W3:Y:S04]  /*3270*/  LDSM.16.M88.4 R100, [R11+UR6+0x2000] ;  /* 0x002000060b64783b */ /* 0x000ee80008000200 */
[----:B------:R-:W4:Y:S01]  /*3280*/  LDSM.16.M88.4 R116, [R109+UR6+0x6800] ;  /* 0x006800066d74783b */ /* 0x000f220008000200 */
[----:B------:R5:W5:Y:S01]  /*3290*/  MUFU.EX2 R130, R108 ;  /* 0x0000006c00827308 */ /* 0x000b620000000800 */
[----:B-1----:R-:W-:-:S02]  /*32a0*/  FADD R104, -R160, R131 ;  /* 0x00000083a0687221 */ /* 0x002fc40000000100 */
[----:B------:R-:W-:Y:S02]  /*32b0*/  LDSM.16.M88.4 R120, [R14+UR6+0x6000] ;  /* 0x006000060e78783b */ /* 0x000fe40008000200 */
[----:B------:R-:W-:Y:S01]  /*32c0*/  FMUL R134, R104, 1.4426950216293334961 ;  /* 0x3fb8aa3b68867820 */ /* 0x000fe20000400000 */
[C---:B0-----:R-:W-:Y:S01]  /*32d0*/  FMUL R104, R169.reuse, R80 ;  /* 0x00000050a9687220 */ /* 0x041fe20000400000 */
[C---:B------:R-:W-:Y:S01]  /*32e0*/  FMUL R105, R169.reuse, R81 ;  /* 0x00000051a9697220 */ /* 0x040fe20000400000 */
[----:B------:R-:W-:Y:S03]  /*32f0*/  LDSM.16.M88.4 R124, [R14+UR6+0x6800] ;  /* 0x006800060e7c783b */ /* 0x000fe60008000200 */
[----:B------:R-:W0:Y:S01]  /*3300*/  MUFU.EX2 R134, R134 ;  /* 0x0000008600867308 */ /* 0x000e220000000800 */
[C---:B------:R-:W-:Y:S01]  /*3310*/  FMUL R80, R169.reuse, R92 ;  /* 0x0000005ca9507220 */ /* 0x040fe20000400000 */
[----:B------:R-:W-:Y:S01]  /*3320*/  FMUL R81, R169, R93 ;  /* 0x0000005da9517220 */ /* 0x000fe20000400000 */
[----:B-----5:R-:W-:Y:S01]  /*3330*/  LDSM.16.M88.4 R108, [R19+UR6+0x6800] ;  /* 0x00680006136c783b */ /* 0x020fe20008000200 */
[C---:B------:R-:W-:Y:S01]  /*3340*/  FMUL R106, R130.reuse, R82 ;  /* 0x00000052826a7220 */ /* 0x040fe20000400000 */
[C---:B------:R-:W-:Y:S01]  /*3350*/  FMUL R107, R130.reuse, R83 ;  /* 0x00000053826b7220 */ /* 0x040fe20000400000 */
[C---:B------:R-:W-:Y:S01]  /*3360*/  FMUL R82, R130.reuse, R94 ;  /* 0x0000005e82527220 */ /* 0x040fe20000400000 */
[----:B------:R-:W-:-:S02]  /*3370*/  FMUL R83, R130, R95 ;  /* 0x0000005f82537220 */ /* 0x000fc40000400000 */
[----:B------:R-:W1:Y:S01]  /*3380*/  LDSM.16.M88.4 R92, [R19+UR6+0x6000] ;  /* 0x00600006135c783b */ /* 0x000e620008000200 */
[C---:B0-----:R-:W-:Y:S01]  /*3390*/  FMUL R88, R134.reuse, R88 ;  /* 0x0000005886587220 */ /* 0x041fe20000400000 */
[C---:B------:R-:W-:Y:S01]  /*33a0*/  FMUL R89, R134.reuse, R89 ;  /* 0x0000005986597220 */ /* 0x040fe20000400000 */
[C---:B--2---:R-:W-:Y:S06]  /*33b0*/  HMMA.16816.F32.BF16 R104, R112.reuse, R96, R104 ;  /* 0x000000607068723c */ /* 0x044fec0000041868 */
[----:B---3--:R-:W-:Y:S07]  /*33c0*/  HMMA.16816.F32.BF16 R80, R112, R100, R80 ;  /* 0x000000647050723c */ /* 0x008fee0000041850 */
[C---:B------:R-:W-:Y:S01]  /*33d0*/  FMUL R112, R134.reuse, R84 ;  /* 0x0000005486707220 */ /* 0x040fe20000400000 */
[----:B------:R-:W-:Y:S01]  /*33e0*/  FMUL R113, R134, R85 ;  /* 0x0000005586717220 */ /* 0x000fe20000400000 */
[C---:B------:R-:W-:Y:S01]  /*33f0*/  FMUL R114, R23.reuse, R86 ;  /* 0x0000005617727220 */ /* 0x040fe20000400000 */
[----:B------:R-:W-:-:S02]  /*3400*/  FMUL R115, R23, R87 ;  /* 0x0000005717737220 */ /* 0x000fc40000400000 */
[----:B------:R-:W0:Y:S05]  /*3410*/  LDSM.16.M88.4 R84, [R16+UR6] ;  /* 0x000000061054783b */ /* 0x000e2a0008000200 */
[C---:B----4-:R-:W-:Y:S06]  /*3420*/  HMMA.16816.F32.BF16 R112, R116.reuse, R96, R112 ;  /* 0x000000607470723c */ /* 0x050fec0000041870 */
[----:B------:R-:W-:Y:S01]  /*3430*/  HMMA.16816.F32.BF16 R116, R116, R100, R88 ;  /* 0x000000647474723c */ /* 0x000fe20000041858 */
[----:B------:R-:W2:Y:S01]  /*3440*/  LDSM.16.M88.4 R88, [R16+UR6+0x2000] ;  /* 0x002000061058783b */ /* 0x000ea20008000200 */
[----:B------:R-:W3:Y:S04]  /*3450*/  LDC R101, c[0x0][0x264] ;  /* 0x00009900ff657b82 */ /* 0x000ee80000000800 */
[----:B-1----:R-:W-:Y:S01]  /*3460*/  HMMA.16816.F32.BF16 R104, R92, R98, R104 ;  /* 0x000000625c68723c */ /* 0x002fe20000041868 */
[----:B------:R-:W-:-:S03]  /*3470*/  UIADD3 UR4, UR4, 0x40, URZ ;  /* 0x0000004004047890 */ /* 0x000fc6000fffe03f */
[----:B------:R-:W1:Y:S02]  /*3480*/  LDC R100, c[0x0][0x254] ;  /* 0x00009500ff647b82 */ /* 0x000e640000000800 */
[----:B------:R-:W-:Y:S01]  /*3490*/  HMMA.16816.F32.BF16 R80, R92, R102, R80 ;  /* 0x000000665c50723c */ /* 0x000fe20000041850 */
[----:B------:R-:W4:Y:S05]  /*34a0*/  LDSM.16.M88.4 R92, [R13+UR6+0x6000] ;  /* 0x006000060d5c783b */ /* 0x000f2a0008000200 */
[C---:B------:R-:W-:Y:S01]  /*34b0*/  HMMA.16816.F32.BF16 R112, R108.reuse, R98, R112 ;  /* 0x000000626c70723c */ /* 0x040fe20000041870 */
[----:B------:R-:W5:Y:S05]  /*34c0*/  LDSM.16.M88.4 R96, [R13+UR6+0x6800] ;  /* 0x006800060d60783b */ /* 0x000f6a0008000200 */
[----:B------:R-:W-:Y:S01]  /*34d0*/  HMMA.16816.F32.BF16 R116, R108, R102, R116 ;  /* 0x000000666c74723c */ /* 0x000fe20000041874 */
[----:B------:R-:W3:Y:S05]  /*34e0*/  LDC R102, c[0x0][0x280] ;  /* 0x0000a000ff667b82 */ /* 0x000eea0000000800 */
[C---:B0-----:R-:W-:Y:S06]  /*34f0*/  HMMA.16816.F32.BF16 R104, R120.reuse, R84, R104 ;  /* 0x000000547868723c */ /* 0x041fec0000041868 */
[----:B--2---:R-:W-:Y:S06]  /*3500*/  HMMA.16816.F32.BF16 R120, R120, R88, R80 ;  /* 0x000000587878723c */ /* 0x004fec0000041850 */
[C---:B------:R-:W-:Y:S06]  /*3510*/  HMMA.16816.F32.BF16 R112, R124.reuse, R84, R112 ;  /* 0x000000547c70723c */ /* 0x040fec0000041870 */
[----:B------:R-:W-:Y:S01]  /*3520*/  HMMA.16816.F32.BF16 R116, R124, R88, R116 ;  /* 0x000000587c74723c */ /* 0x000fe20000041874 */
[----:B---3--:R-:W-:Y:S01]  /*3530*/  ISETP.LE.AND P3, PT, R102, UR4, PT ;  /* 0x0000000466007c0c */ /* 0x008fe2000bf63270 */
[----:B------:R-:W-:-:S04]  /*3540*/  FFMA R8, R130, R8, R165 ;  /* 0x0000000882087223 */ /* 0x000fc800000000a5 */
[----:B----4-:R-:W-:Y:S01]  /*3550*/  HMMA.16816.F32.BF16 R80, R92, R86, R104 ;  /* 0x000000565c50723c */ /* 0x010fe20000041868 */
[----:B------:R-:W-:Y:S01]  /*3560*/  FFMA R22, R134, R22, R167 ;  /* 0x0000001686167223 */ /* 0x000fe200000000a7 */
[----:B------:R-:W-:-:S04]  /*3570*/  FFMA R21, R23, R21, R168 ;  /* 0x0000001517157223 */ /* 0x000fc800000000a8 */
[----:B------:R-:W-:Y:S01]  /*3580*/  HMMA.16816.F32.BF16 R92, R92, R90, R120 ;  /* 0x0000005a5c5c723c */ /* 0x000fe20000041878 */
[----:B------:R-:W-:Y:S01]  /*3590*/  FFMA R7, R169, R7, R166 ;  /* 0x00000007a9077223 */ /* 0x000fe200000000a6 */
[----:B------:R-:W-:Y:S01]  /*35a0*/  IMAD R20, R101, 0x40, R20 ;  /* 0x0000004065147824 */ /* 0x000fe200078e0214 */
[----:B------:R-:W-:-:S03]  /*35b0*/  MOV R134, R135 ;  /* 0x0000008700867202 */ /* 0x000fc60000000f00 */
[----:B-----5:R-:W-:Y:S01]  /*35c0*/  HMMA.16816.F32.BF16 R84, R96, R86, R112 ;  /* 0x000000566054723c */ /* 0x020fe20000041870 */
[----:B-1----:R-:W-:Y:S02]  /*35d0*/  IMAD R15, R100, 0x40, R15 ;  /* 0x00000040640f7824 */ /* 0x002fe400078e020f */
[----:B------:R-:W-:-:S03]  /*35e0*/  IMAD.MOV.U32 R130, RZ, RZ, R161 ;  /* 0x000000ffff827224 */ /* 0x000fc600078e00a1 */
[----:B------:R-:W-:Y:S01]  /*35f0*/  HMMA.16816.F32.BF16 R88, R96, R90, R116 ;  /* 0x0000005a6058723c */ /* 0x000fe20000041874 */
[----:B------:R-:W-:Y:S02]  /*3600*/  IMAD.MOV.U32 R131, RZ, RZ, R160 ;  /* 0x000000ffff837224 */ /* 0x000fe400078e00a0 */
[----:B------:R-:W-:Y:S01]  /*3610*/  IMAD.MOV.U32 R23, RZ, RZ, R164 ;  /* 0x000000ffff177224 */ /* 0x000fe200078e00a4 */
[----:B------:R-:W-:-:S05]  /*3620*/  NOP ;  /* 0x0000000000007918 */ /* 0x000fca0000000000 */
[----:B------:R-:W-:-:S15]  /*3630*/  @!P3 BRA `(.L_x_1) ;  /* 0xffffffe000d0b947 */ /* 0x000fde000383ffff */
.L_x_0:
[----:B------:R-:W-:Y:S01]  /*3640*/  MOV R24, R7 ;  /* 0x0000000700187202 */ /* 0x000fe20000000f00 */
[----:B------:R-:W-:Y:S01]  /*3650*/  IMAD.SHL.U32 R6, R0, 0x10, RZ ;  /* 0x0000001000067824 */ /* 0x000fe200078e00ff */
[----:B------:R-:W-:Y:S01]  /*3660*/  MOV R26, R8 ;  /* 0x00000008001a7202 */ /* 0x000fe20000000f00 */
[----:B------:R-:W-:Y:S01]  /*3670*/  FMUL R8, R21, 8388608 ;  /* 0x4b00000015087820 */ /* 0x000fe20000400000 */
[C---:B------:R-:W-:Y:S01]  /*3680*/  FSETP.GEU.AND P1, PT, R24.reuse, 1.175494350822287508e-38, PT ;  /* 0x008000001800780b */ /* 0x040fe20003f2e000 */
[----:B------:R-:W-:Y:S01]  /*3690*/  FMUL R5, R24, 8388608 ;  /* 0x4b00000018057820 */ /* 0x000fe20000400000 */
[----:B------:R-:W-:Y:S01]  /*36a0*/  LOP3.LUT R7, R6, 0x70, RZ, 0xc0, !PT ;  /* 0x0000007006077812 */ /* 0x000fe200078ec0ff */
[----:B------:R-:W-:Y:S01]  /*36b0*/  BAR.SYNC.DEFER_BLOCKING 0x0 ;  /* 0x0000000000007b1d */ /* 0x000fe20000010000 */
[----:B------:R-:W-:Y:S02]  /*36c0*/  FSETP.GEU.AND P3, PT, R22, 1.175494350822287508e-38, PT ;  /* 0x008000001600780b */ /* 0x000fe40003f6e000 */
[----:B------:R-:W-:Y:S01]  /*36d0*/  FSEL R30, R5, R24, !P1 ;  /* 0x00000018051e7208 */ /* 0x000fe20004800000 */
[----:B------:R-:W-:-:S02]  /*36e0*/  VIADD R12, R7, UR6 ;  /* 0x00000006070c7c36 */ /* 0x000fc40008000000 */
[----:B------:R-:W-:Y:S01]  /*36f0*/  FMUL R7, R22, 8388608 ;  /* 0x4b00000016077820 */ /* 0x000fe20000400000 */
[C---:B------:R-:W-:Y:S01]  /*3700*/  FSETP.GEU.AND P4, PT, R21.reuse, 1.175494350822287508e-38, PT ;  /* 0x008000001500780b */ /* 0x040fe20003f8e000 */
[----:B------:R-:W-:Y:S01]  /*3710*/  ULDC.64 UR4, c[0x0][0x270] ;  /* 0x00009c0000047ab9 */ /* 0x000fe20000000a00 */
[----:B------:R-:W-:Y:S01]  /*3720*/  VIADD R5, R30, 0xc0cafb0d ;  /* 0xc0cafb0d1e057836 */ /* 0x000fe20000000000 */
[----:B------:R-:W-:Y:S01]  /*3730*/  FSETP.GT.AND P5, PT, |R21|, 8.50705917302346158658e+37, PT ;  /* 0x7e8000001500780b */ /* 0x000fe20003fa4200 */
[----:B------:R-:W-:Y:S01]  /*3740*/  UIMAD UR4, UR7, UR4, URZ ;  /* 0x00000004070472a4 */ /* 0x000fe2000f8e023f */
[----:B------:R-:W-:Y:S02]  /*3750*/  FSEL R34, R7, R22, !P3 ;  /* 0x0000001607227208 */ /* 0x000fe40005800000 */
[----:B------:R-:W-:Y:S01]  /*3760*/  LOP3.LUT R6, R5, 0xff800000, RZ, 0xc0, !PT ;  /* 0xff80000005067812 */ /* 0x000fe200078ec0ff */
[----:B------:R-:W-:Y:S01]  /*3770*/  USHF.L.U32 UR8, UR4, 0x1, URZ ;  /* 0x0000000104087899 */ /* 0x000fe2000800063f */
[----:B------:R-:W-:-:S02]  /*3780*/  FSEL R5, RZ, -23, P1 ;  /* 0xc1b80000ff057808 */ /* 0x000fc40000800000 */
[----:B------:R-:W-:Y:S02]  /*3790*/  FSETP.GT.AND P1, PT, |R22|, 8.50705917302346158658e+37, PT ;  /* 0x7e8000001600780b */ /* 0x000fe40003f24200 */
[----:B------:R-:W-:Y:S01]  /*37a0*/  LEA.HI R41, R3, R12, RZ, 0x1f ;  /* 0x0000000c03297211 */ /* 0x000fe200078ff8ff */
[----:B------:R-:W-:Y:S01]  /*37b0*/  FMUL R3, R26, 8388608 ;  /* 0x4b0000001a037820 */ /* 0x000fe20000400000 */
[----:B------:R-:W-:Y:S01]  /*37c0*/  FSETP.GEU.AND P6, PT, |R21|, 1.175494350822287508e-38, PT ;  /* 0x008000001500780b */ /* 0x000fe20003fce200 */
[----:B------:R-:W-:Y:S01]  /*37d0*/  @P5 FMUL R91, R91, 0.25 ;  /* 0x3e8000005b5b5820 */ /* 0x000fe20000400000 */
[----:B------:R-:W-:Y:S01]  /*37e0*/  FSEL R59, R8, R21, !P4 ;  /* 0x00000015083b7208 */ /* 0x000fe20006000000 */
[----:B------:R-:W-:Y:S01]  /*37f0*/  VIADD R8, R34, 0xc0cafb0d ;  /* 0xc0cafb0d22087836 */ /* 0x000fe20000000000 */
[----:B------:R-:W-:Y:S01]  /*3800*/  FSEL R12, RZ, -23, P4 ;  /* 0xc1b80000ff0c7808 */ /* 0x000fe20002000000 */
[----:B------:R-:W-:Y:S01]  /*3810*/  @P5 FMUL R21, R21, 0.25 ;  /* 0x3e80000015155820 */ /* 0x000fe20000400000 */
[C---:B------:R-:W-:Y:S01]  /*3820*/  FSETP.GEU.AND P4, PT, |R22|.reuse, 1.175494350822287508e-38, PT ;  /* 0x008000001600780b */ /* 0x040fe20003f8e200 */
[----:B------:R-:W-:Y:S01]  /*3830*/  VIADD R13, R59, 0xc0cafb0d ;  /* 0xc0cafb0d3b0d7836 */ /* 0x000fe20000000000 */
[----:B-1----:R-:W-:Y:S01]  /*3840*/  I2FP.F32.S32 R10, R6 ;  /* 0x00000006000a7245 */ /* 0x002fe20000201400 */
[----:B------:R-:W-:Y:S01]  /*3850*/  @P1 FMUL R22, R22, 0.25 ;  /* 0x3e80000016161820 */ /* 0x000fe20000400000 */
[----:B------:R-:W-:Y:S01]  /*3860*/  LOP3.LUT R11, R8, 0xff800000, RZ, 0xc0, !PT ;  /* 0xff800000080b7812 */ /* 0x000fe200078ec0ff */
[----:B------:R-:W-:Y:S01]  /*3870*/  @P5 FMUL R90, R90, 0.25 ;  /* 0x3e8000005a5a5820 */ /* 0x000fe20000400000 */
[----:B------:R-:W-:Y:S01]  /*3880*/  FSETP.GEU.AND P2, PT, R26, 1.175494350822287508e-38, PT ;  /* 0x008000001a00780b */ /* 0x000fe20003f4e000 */
[----:B------:R-:W-:Y:S01]  /*3890*/  FFMA.FTZ R5, R10, 1.1920928955078125e-07, R5 ;  /* 0x340000000a057823 */ /* 0x000fe20000010005 */
[----:B------:R-:W-:Y:S01]  /*38a0*/  LOP3.LUT R14, R13, 0xff800000, RZ, 0xc0, !PT ;  /* 0xff8000000d0e7812 */ /* 0x000fe200078ec0ff */
[----:B------:R-:W-:Y:S01]  /*38b0*/  @!P6 FMUL R21, R21, 16777216 ;  /* 0x4b8000001515e820 */ /* 0x000fe20000400000 */
[----:B------:R-:W-:Y:S01]  /*38c0*/  FSEL R10, RZ, -23, P3 ;  /* 0xc1b80000ff0a7808 */ /* 0x000fe20001800000 */
[----:B------:R-:W-:Y:S01]  /*38d0*/  @P5 FMUL R87, R87, 0.25 ;  /* 0x3e80000057575820 */ /* 0x000fe20000400000 */
[----:B------:R-:W-:Y:S01]  /*38e0*/  I2FP.F32.S32 R13, R11 ;  /* 0x0000000b000d7245 */ /* 0x000fe20000201400 */
[----:B------:R-:W-:Y:S01]  /*38f0*/  @P5 FMUL R86, R86, 0.25 ;  /* 0x3e80000056565820 */ /* 0x000fe20000400000 */
[----:B------:R-:W-:Y:S01]  /*3900*/  FSEL R32, R3, R26, !P2 ;  /* 0x0000001a03207208 */ /* 0x000fe20005000000 */
[----:B------:R-:W-:Y:S01]  /*3910*/  @!P4 FMUL R22, R22, 16777216 ;  /* 0x4b8000001616c820 */ /* 0x000fe20000400000 */
[----:B------:R-:W-:Y:S01]  /*3920*/  FSETP.GT.AND P5, PT, |R26|, 8.50705917302346158658e+37, PT ;  /* 0x7e8000001a00780b */ /* 0x000fe20003fa4200 */
[----:B------:R-:W0:Y:S01]  /*3930*/  MUFU.RCP R16, R21 ;  /* 0x0000001500107308 */ /* 0x000e220000001000 */
[----:B------:R-:W-:Y:S01]  /*3940*/  FFMA.FTZ R10, R13, 1.1920928955078125e-07, R10 ;  /* 0x340000000d0a7823 */ /* 0x000fe2000001000a */
[----:B------:R-:W-:Y:S01]  /*3950*/  @!P6 FMUL R91, R91, 16777216 ;  /* 0x4b8000005b5be820 */ /* 0x000fe20000400000 */
[----:B------:R-:W-:Y:S01]  /*3960*/  @!P6 FMUL R90, R90, 16777216 ;  /* 0x4b8000005a5ae820 */ /* 0x000fe20000400000 */
[----:B------:R-:W-:Y:S01]  /*3970*/  @!P6 FMUL R87, R87, 16777216 ;  /* 0x4b8000005757e820 */ /* 0x000fe20000400000 */
[----:B------:R-:W-:Y:S01]  /*3980*/  @!P6 FMUL R86, R86, 16777216 ;  /* 0x4b8000005656e820 */ /* 0x000fe20000400000 */
[----:B------:R-:W-:Y:S01]  /*3990*/  VIADD R7, R32, 0xc0cafb0d ;  /* 0xc0cafb0d20077836 */ /* 0x000fe20000000000 */
[----:B------:R-:W-:Y:S01]  /*39a0*/  FSETP.GEU.AND P6, PT, |R26|, 1.175494350822287508e-38, PT ;  /* 0x008000001a00780b */ /* 0x000fe20003fce200 */
[----:B------:R-:W1:Y:S01]  /*39b0*/  MUFU.RCP R13, R22 ;  /* 0x00000016000d7308 */ /* 0x000e620000001000 */
[----:B------:R-:W-:Y:S01]  /*39c0*/  @P1 FMUL R89, R89, 0.25 ;  /* 0x3e80000059591820 */ /* 0x000fe20000400000 */
[----:B------:R-:W-:Y:S01]  /*39d0*/  @P1 FMUL R88, R88, 0.25 ;  /* 0x3e80000058581820 */ /* 0x000fe20000400000 */
[----:B------:R-:W-:Y:S01]  /*39e0*/  LOP3.LUT R7, R7, 0xff800000, RZ, 0xc0, !PT ;  /* 0xff80000007077812 */ /* 0x000fe200078ec0ff */
[----:B------:R-:W-:Y:S01]  /*39f0*/  @P1 FMUL R85, R85, 0.25 ;  /* 0x3e80000055551820 */ /* 0x000fe20000400000 */
[----:B------:R-:W-:Y:S01]  /*3a00*/  @P1 FMUL R84, R84, 0.25 ;  /* 0x3e80000054541820 */ /* 0x000fe20000400000 */
[----:B------:R-:W-:Y:S01]  /*3a10*/  FSEL R3, RZ, -23, P2 ;  /* 0xc1b80000ff037808 */ /* 0x000fe20001000000 */
[----:B------:R-:W-:Y:S01]  /*3a20*/  @P5 FMUL R26, R26, 0.25 ;  /* 0x3e8000001a1a5820 */ /* 0x000fe20000400000 */
[----:B------:R-:W-:Y:S01]  /*3a30*/  I2FP.F32.S32 R8, R7 ;  /* 0x0000000700087245 */ /* 0x000fe20000201400 */
[----:B------:R-:W-:Y:S01]  /*3a40*/  @!P4 FMUL R89, R89, 16777216 ;  /* 0x4b8000005959c820 */ /* 0x000fe20000400000 */
[----:B------:R-:W-:Y:S01]  /*3a50*/  I2FP.F32.S32 R15, R14 ;  /* 0x0000000e000f7245 */ /* 0x000fe20000201400 */
[----:B------:R-:W-:Y:S01]  /*3a60*/  @!P4 FMUL R88, R88, 16777216 ;  /* 0x4b8000005858c820 */ /* 0x000fe20000400000 */
[----:B------:R-:W-:Y:S01]  /*3a70*/  FSETP.GT.AND P3, PT, |R24|, 8.50705917302346158658e+37, PT ;  /* 0x7e8000001800780b */ /* 0x000fe20003f64200 */
[----:B------:R-:W-:Y:S01]  /*3a80*/  @!P4 FMUL R85, R85, 16777216 ;  /* 0x4b8000005555c820 */ /* 0x000fe20000400000 */
[----:B------:R-:W-:Y:S01]  /*3a90*/  @!P4 FMUL R84, R84, 16777216 ;  /* 0x4b8000005454c820 */ /* 0x000fe20000400000 */
[----:B------:R-:W-:Y:S01]  /*3aa0*/  @!P6 FMUL R26, R26, 16777216 ;  /* 0x4b8000001a1ae820 */ /* 0x000fe20000400000 */
[----:B------:R-:W-:Y:S01]  /*3ab0*/  FFMA.FTZ R8, R8, 1.1920928955078125e-07, R3 ;  /* 0x3400000008087823 */ /* 0x000fe20000010003 */
[----:B------:R-:W-:Y:S01]  /*3ac0*/  FFMA.FTZ R15, R15, 1.1920928955078125e-07, R12 ;  /* 0x340000000f0f7823 */ /* 0x000fe2000001000c */
[----:B------:R-:W-:Y:S01]  /*3ad0*/  FSETP.GEU.AND P2, PT, |R24|, 1.175494350822287508e-38, PT ;  /* 0x008000001800780b */ /* 0x000fe20003f4e200 */
[C---:B0-----:R-:W-:Y:S01]  /*3ae0*/  FMUL R12, R16.reuse, R91 ;  /* 0x0000005b100c7220 */ /* 0x041fe20000400000 */
[C---:B------:R-:W-:Y:S01]  /*3af0*/  FMUL R3, R16.reuse, R90 ;  /* 0x0000005a10037220 */ /* 0x040fe20000400000 */
[C---:B------:R-:W-:Y:S01]  /*3b00*/  FMUL R19, R16.reuse, R87 ;  /* 0x0000005710137220 */ /* 0x040fe20000400000 */
[----:B------:R-:W-:Y:S01]  /*3b10*/  FMUL R18, R16, R86 ;  /* 0x0000005610127220 */ /* 0x000fe20000400000 */
[C---:B-1----:R-:W-:Y:S01]  /*3b20*/  FMUL R16, R13.reuse, R89 ;  /* 0x000000590d107220 */ /* 0x042fe20000400000 */
[C---:B------:R-:W-:Y:S01]  /*3b30*/  FMUL R17, R13.reuse, R88 ;  /* 0x000000580d117220 */ /* 0x040fe20000400000 */
[C---:B------:R-:W-:Y:S01]  /*3b40*/  FMUL R21, R13.reuse, R85 ;  /* 0x000000550d157220 */ /* 0x040fe20000400000 */
[----:B------:R-:W-:Y:S01]  /*3b50*/  FMUL R20, R13, R84 ;  /* 0x000000540d147220 */ /* 0x000fe20000400000 */
[----:B------:R-:W-:Y:S01]  /*3b60*/  @P3 FMUL R24, R24, 0.25 ;  /* 0x3e80000018183820 */ /* 0x000fe20000400000 */
[----:B------:R-:W0:Y:S01]  /*3b70*/  MUFU.RCP R13, R26 ;  /* 0x0000001a000d7308 */ /* 0x000e220000001000 */
[----:B------:R-:W-:Y:S01]  /*3b80*/  @P5 FMUL R94, R94, 0.25 ;  /* 0x3e8000005e5e5820 */ /* 0x000fe20000400000 */
[----:B------:R-:W-:Y:S01]  /*3b90*/  @P5 FMUL R82, R82, 0.25 ;  /* 0x3e80000052525820 */ /* 0x000fe20000400000 */
[----:B------:R-:W-:Y:S01]  /*3ba0*/  @!P2 FMUL R24, R24, 16777216 ;  /* 0x4b8000001818a820 */ /* 0x000fe20000400000 */
[----:B------:R-:W-:Y:S01]  /*3bb0*/  @P3 FMUL R93, R93, 0.25 ;  /* 0x3e8000005d5d3820 */ /* 0x000fe20000400000 */
[----:B------:R-:W-:Y:S01]  /*3bc0*/  @!P6 FMUL R94, R94, 16777216 ;  /* 0x4b8000005e5ee820 */ /* 0x000fe20000400000 */
[----:B------:R-:W-:Y:S01]  /*3bd0*/  @!P6 FMUL R82, R82, 16777216 ;  /* 0x4b8000005252e820 */ /* 0x000fe20000400000 */
[----:B------:R-:W-:Y:S01]  /*3be0*/  @P3 FMUL R92, R92, 0.25 ;  /* 0x3e8000005c5c3820 */ /* 0x000fe20000400000 */
[----:B------:R-:W1:Y:S01]  /*3bf0*/  MUFU.RCP R22, R24 ;  /* 0x0000001800167308 */ /* 0x000e620000001000 */
[----:B------:R-:W-:Y:S01]  /*3c00*/  @P3 FMUL R81, R81, 0.25 ;  /* 0x3e80000051513820 */ /* 0x000fe20000400000 */
[----:B------:R-:W-:Y:S01]  /*3c10*/  @P3 FMUL R80, R80, 0.25 ;  /* 0x3e80000050503820 */ /* 0x000fe20000400000 */
[----:B------:R-:W-:Y:S01]  /*3c20*/  @P5 FMUL R95, R95, 0.25 ;  /* 0x3e8000005f5f5820 */ /* 0x000fe20000400000 */
[----:B------:R-:W-:Y:S01]  /*3c30*/  @!P2 FMUL R93, R93, 16777216 ;  /* 0x4b8000005d5da820 */ /* 0x000fe20000400000 */
[----:B------:R-:W-:Y:S01]  /*3c40*/  @!P2 FMUL R92, R92, 16777216 ;  /* 0x4b8000005c5ca820 */ /* 0x000fe20000400000 */
[----:B------:R-:W-:Y:S01]  /*3c50*/  @!P2 FMUL R81, R81, 16777216 ;  /* 0x4b8000005151a820 */ /* 0x000fe20000400000 */
[----:B------:R-:W-:Y:S01]  /*3c60*/  @!P2 FMUL R80, R80, 16777216 ;  /* 0x4b8000005050a820 */ /* 0x000fe20000400000 */
[----:B------:R-:W-:Y:S01]  /*3c70*/  @P5 FMUL R83, R83, 0.25 ;  /* 0x3e80000053535820 */ /* 0x000fe20000400000 */
[C---:B0-----:R-:W-:Y:S01]  /*3c80*/  FMUL R23, R13.reuse, R94 ;  /* 0x0000005e0d177220 */ /* 0x041fe20000400000 */
[----:B------:R-:W-:Y:S01]  /*3c90*/  FMUL R26, R13, R82 ;  /* 0x000000520d1a7220 */ /* 0x000fe20000400000 */
[----:B------:R-:W-:Y:S01]  /*3ca0*/  @!P6 FMUL R95, R95, 16777216 ;  /* 0x4b8000005f5fe820 */ /* 0x000fe20000400000 */
[----:B------:R-:W-:Y:S01]  /*3cb0*/  @!P6 FMUL R83, R83, 16777216 ;  /* 0x4b8000005353e820 */ /* 0x000fe20000400000 */
[----:B------:R-:W-:Y:S01]  /*3cc0*/  LOP3.LUT R40, R0, 0x1c, RZ, 0xc0, !PT ;  /* 0x0000001c00287812 */ /* 0x000fe200078ec0ff */
[----:B------:R-:W-:Y:S01]  /*3cd0*/  IMAD.IADD R7, R32, 0x1, -R7 ;  /* 0x0000000120077824 */ /* 0x000fe200078e0a07 */
[----:B------:R-:W-:Y:S01]  /*3ce0*/  F2FP.BF16.F32.PACK_AB R23, R23, R26 ;  /* 0x0000001a1717723e */ /* 0x000fe200000010ff */
[----:B------:R-:W-:Y:S01]  /*3cf0*/  IMAD.IADD R14, R59, 0x1, -R14 ;  /* 0x000000013b0e7824 */ /* 0x000fe200078e0a0e */
[----:B------:R-:W0:Y:S01]  /*3d00*/  LDC R26, c[0x0][0x278] ;  /* 0x00009e00ff1a7b82 */ /* 0x000e220000000800 */
[C---:B-1----:R-:W-:Y:S01]  /*3d10*/  FMUL R24, R22.reuse, R93 ;  /* 0x0000005d16187220 */ /* 0x042fe20000400000 */
[C---:B------:R-:W-:Y:S01]  /*3d20*/  FMUL R25, R22.reuse, R92 ;  /* 0x0000005c16197220 */ /* 0x040fe20000400000 */
[C---:B------:R-:W-:Y:S01]  /*3d30*/  FMUL R27, R22.reuse, R81 ;  /* 0x00000051161b7220 */ /* 0x040fe20000400000 */
[----:B------:R-:W-:Y:S01]  /*3d40*/  FMUL R28, R22, R80 ;  /* 0x00000050161c7220 */ /* 0x000fe20000400000 */
[C---:B------:R-:W-:Y:S01]  /*3d50*/  FMUL R22, R13.reuse, R95 ;  /* 0x0000005f0d167220 */ /* 0x040fe20000400000 */
[----:B------:R-:W-:Y:S01]  /*3d60*/  FMUL R13, R13, R83 ;  /* 0x000000530d0d7220 */ /* 0x000fe20000400000 */
[----:B------:R-:W-:Y:S01]  /*3d70*/  IMAD.IADD R9, R40, 0x1, R9 ;  /* 0x0000000128097824 */ /* 0x000fe200078e0209 */
[----:B------:R-:W-:Y:S01]  /*3d80*/  F2FP.BF16.F32.PACK_AB R24, R24, R27 ;  /* 0x0000001b1818723e */ /* 0x000fe200000010ff */
[----:B------:R-:W-:Y:S01]  /*3d90*/  FADD R7, R7, -1 ;  /* 0xbf80000007077421 */ /* 0x000fe20000000000 */
[----:B------:R-:W-:Y:S01]  /*3da0*/  F2FP.BF16.F32.PACK_AB R25, R25, R28 ;  /* 0x0000001c1919723e */ /* 0x000fe200000010ff */
[----:B------:R-:W-:Y:S01]  /*3db0*/  FADD R14, R14, -1 ;  /* 0xbf8000000e0e7421 */ /* 0x000fe20000000000 */
[----:B------:R-:W-:Y:S01]  /*3dc0*/  SHF.R.U32.HI R0, RZ, 0x5, R0 ;  /* 0x00000005ff007819 */ /* 0x000fe20000011600 */
[----:B------:R-:W-:Y:S01]  /*3dd0*/  STS [R9+UR6+0x80], R24 ;  /* 0x0000801809007988 */ /* 0x000fe20008000806 */
[----:B------:R-:W-:-:S02]  /*3de0*/  IADD3 R6, R30, -R6, RZ ;  /* 0x800000061e067210 */ /* 0x000fc40007ffe0ff */
[----:B------:R-:W-:Y:S01]  /*3df0*/  F2FP.BF16.F32.PACK_AB R13, R22, R13 ;  /* 0x0000000d160d723e */ /* 0x000fe200000010ff */
[----:B------:R-:W-:Y:S01]  /*3e00*/  IMAD.MOV.U32 R22, RZ, RZ, 0x3dc6b27f ;  /* 0x3dc6b27fff167424 */ /* 0x000fe200078e00ff */
[----:B------:R-:W-:Y:S01]  /*3e10*/  F2FP.BF16.F32.PACK_AB R17, R17, R20 ;  /* 0x000000141111723e */ /* 0x000fe200000010ff */
[----:B------:R1:W-:Y:S01]  /*3e20*/  STS [R9+UR6], R25 ;  /* 0x0000001909007988 */ /* 0x0003e20008000806 */
[----:B------:R-:W-:Y:S01]  /*3e30*/  F2FP.BF16.F32.PACK_AB R16, R16, R21 ;  /* 0x000000151010723e */ /* 0x000fe200000010ff */
[----:B------:R-:W-:Y:S01]  /*3e40*/  FADD R6, R6, -1 ;  /* 0xbf80000006067421 */ /* 0x000fe20000000000 */
[----:B------:R-:W-:Y:S02]  /*3e50*/  F2FP.BF16.F32.PACK_AB R12, R12, R19 ;  /* 0x000000130c0c723e */ /* 0x000fe400000010ff */
[C---:B------:R-:W-:Y:S02]  /*3e60*/  LOP3.LUT R20, R9.reuse, 0x20, RZ, 0x3c, !PT ;  /* 0x0000002009147812 */ /* 0x040fe400078e3cff */
[----:B------:R-:W-:-:S02]  /*3e70*/  LOP3.LUT R19, R9, 0x40, RZ, 0x3c, !PT ;  /* 0x0000004009137812 */ /* 0x000fc400078e3cff */
[----:B------:R-:W-:Y:S01]  /*3e80*/  LOP3.LUT R21, R9, 0x60, RZ, 0x3c, !PT ;  /* 0x0000006009157812 */ /* 0x000fe200078e3cff */
[----:B------:R0:W-:Y:S01]  /*3e90*/  STS [R20+UR6+0x880], R13 ;  /* 0x0008800d14007988 */ /* 0x0001e20008000806 */
[----:B-1----:R-:W-:Y:S01]  /*3ea0*/  SGXT.U32 R9, R0, 0x3 ;  /* 0x000000030009781a */ /* 0x002fe20000000000 */
[----:B------:R-:W-:Y:S01]  /*3eb0*/  FFMA.FTZ R0, R7, R22, -0.16845393180847167969 ;  /* 0xbe2c7f3007007423 */ /* 0x000fe20000010016 */
[----:B------:R-:W-:Y:S01]  /*3ec0*/  F2FP.BF16.F32.PACK_AB R18, R3, R18 ;  /* 0x000000120312723e */ /* 0x000fe200000010ff */
[----:B------:R-:W-:Y:S01]  /*3ed0*/  FFMA.FTZ R3, R6, R22, -0.16845393180847167969 ;  /* 0xbe2c7f3006037423 */ /* 0x000fe20000010016 */
[----:B------:R-:W-:Y:S01]  /*3ee0*/  IADD3 R11, R34, -R11, RZ ;  /* 0x8000000b220b7210 */ /* 0x000fe20007ffe0ff */
[----:B------:R-:W-:Y:S01]  /*3ef0*/  FFMA.FTZ R0, R7, R0, 0.1716887056827545166 ;  /* 0x3e2fcf2a07007423 */ /* 0x000fe20000010000 */
[----:B------:R-:W-:Y:S01]  /*3f00*/  STS [R20+UR6+0x800], R23 ;  /* 0x0008001714007988 */ /* 0x000fe20008000806 */
[----:B------:R-:W-:Y:S01]  /*3f10*/  FFMA.FTZ R3, R6, R3, 0.1716887056827545166 ;  /* 0x3e2fcf2a06037423 */ /* 0x000fe20000010003 */
[----:B------:R-:W-:Y:S01]  /*3f20*/  ISETP.GE.U32.AND P1, PT, R30, 0x7f800000, PT ;  /* 0x7f8000001e00780c */ /* 0x000fe20003f26070 */
[----:B0-----:R-:W-:-:S02]  /*3f30*/  IMAD R13, R9, R26, RZ ;  /* 0x0000001a090d7224 */ /* 0x001fc400078e02ff */
[----:B------:R-:W-:Y:S01]  /*3f40*/  FFMA.FTZ R9, R14, R22, -0.16845393180847167969 ;  /* 0xbe2c7f300e097423 */ /* 0x000fe20000010016 */
[----:B------:R-:W-:Y:S01]  /*3f50*/  FFMA.FTZ R0, R7, R0, -0.17900948226451873779 ;  /* 0xbe374e4307007423 */ /* 0x000fe20000010000 */
[----:B------:R-:W-:Y:S01]  /*3f60*/  FFMA.FTZ R3, R6, R3, -0.17900948226451873779 ;  /* 0xbe374e4306037423 */ /* 0x000fe20000010003 */
[----:B------:R-:W-:Y:S01]  /*3f70*/  FADD R11, R11, -1 ;  /* 0xbf8000000b0b7421 */ /* 0x000fe20000000000 */
[----:B------:R-:W-:Y:S01]  /*3f80*/  FFMA.FTZ R9, R14, R9, 0.1716887056827545166 ;  /* 0x3e2fcf2a0e097423 */ /* 0x000fe20000010009 */
[C---:B------:R-:W-:Y:S01]  /*3f90*/  FFMA.FTZ R0, R7.reuse, R0, 0.20512372255325317383 ;  /* 0x3e520bf407007423 */ /* 0x040fe20000010000 */
[----:B------:R-:W-:Y:S01]  /*3fa0*/  FFMA.FTZ R3, R6, R3, 0.20512372255325317383 ;  /* 0x3e520bf406037423 */ /* 0x000fe20000010003 */
[----:B------:R-:W-:Y:S01]  /*3fb0*/  STS [R19+UR6+0x1000], R17 ;  /* 0x0010001113007988 */ /* 0x000fe20008000806 */
[----:B------:R-:W-:Y:S01]  /*3fc0*/  FFMA.FTZ R9, R14, R9, -0.17900948226451873779 ;  /* 0xbe374e430e097423 */ /* 0x000fe20000010009 */
[C---:B------:R-:W-:Y:S01]  /*3fd0*/  FFMA.FTZ R0, R7.reuse, R0, -0.24046532809734344482 ;  /* 0xbe763c8b07007423 */ /* 0x040fe20000010000 */
[----:B------:R-:W-:Y:S01]  /*3fe0*/  FFMA.FTZ R3, R6, R3, -0.24046532809734344482 ;  /* 0xbe763c8b06037423 */ /* 0x000fe20000010003 */
[----:B------:R0:W-:Y:S01]  /*3ff0*/  STS [R19+UR6+0x1080], R16 ;  /* 0x0010801013007988 */ /* 0x0001e20008000806 */
[----:B------:R-:W-:Y:S01]  /*4000*/  FFMA.FTZ R9, R14, R9, 0.20512372255325317383 ;  /* 0x3e520bf40e097423 */ /* 0x000fe20000010009 */
[C---:B------:R-:W-:Y:S01]  /*4010*/  FFMA.FTZ R0, R7.reuse, R0, 0.28857114911079406738 ;  /* 0x3e93bf9907007423 */ /* 0x040fe20000010000 */
[----:B------:R-:W-:Y:S01]  /*4020*/  FFMA.FTZ R3, R6, R3, 0.28857114911079406738 ;  /* 0x3e93bf9906037423 */ /* 0x000fe20000010003 */
[----:B------:R1:W-:Y:S01]  /*4030*/  STS [R21+UR6+0x1880], R12 ;  /* 0x0018800c15007988 */ /* 0x0003e20008000806 */
[----:B------:R-:W-:Y:S01]  /*4040*/  FFMA.FTZ R9, R14, R9, -0.24046532809734344482 ;  /* 0xbe763c8b0e097423 */ /* 0x000fe20000010009 */
[C---:B------:R-:W-:Y:S01]  /*4050*/  FFMA.FTZ R0, R7.reuse, R0, -0.36067417263984680176 ;  /* 0xbeb8aa4907007423 */ /* 0x040fe20000010000 */
[----:B------:R-:W-:Y:S01]  /*4060*/  FFMA.FTZ R3, R6, R3, -0.36067417263984680176 ;  /* 0xbeb8aa4906037423 */ /* 0x000fe20000010003 */
[----:B------:R2:W-:Y:S01]  /*4070*/  STS [R21+UR6+0x1800], R18 ;  /* 0x0018001215007988 */ /* 0x0005e20008000806 */
[----:B------:R-:W-:Y:S01]  /*4080*/  FFMA.FTZ R9, R14, R9, 0.28857114911079406738 ;  /* 0x3e93bf990e097423 */ /* 0x000fe20000010009 */
[----:B------:R-:W-:Y:S01]  /*4090*/  FFMA.FTZ R0, R7, R0, 0.48089820146560668945 ;  /* 0x3ef6384a07007423 */ /* 0x000fe20000010000 */
[----:B------:R-:W-:Y:S01]  /*40a0*/  FFMA.FTZ R3, R6, R3, 0.48089820146560668945 ;  /* 0x3ef6384a06037423 */ /* 0x000fe20000010003 */
[----:B0-----:R-:W-:-:S02]  /*40b0*/  IMAD R16, R26, 0x8, R13 ;  /* 0x000000081a107824 */ /* 0x001fc400078e020d */
[C---:B------:R-:W-:Y:S01]  /*40c0*/  FFMA.FTZ R9, R14.reuse, R9, -0.36067417263984680176 ;  /* 0xbeb8aa490e097423 */ /* 0x040fe20000010009 */
[----:B-1----:R-:W-:Y:S01]  /*40d0*/  FFMA.FTZ R12, R11, R22, -0.16845393180847167969 ;  /* 0xbe2c7f300b0c7423 */ /* 0x002fe20000010016 */
[----:B------:R-:W-:Y:S01]  /*40e0*/  FFMA.FTZ R0, R7, R0, -0.72134751081466674805 ;  /* 0xbf38aa3b07007423 */ /* 0x000fe20000010000 */
[----:B------:R-:W-:Y:S01]  /*40f0*/  BAR.SYNC.DEFER_BLOCKING 0x0 ;  /* 0x0000000000007b1d */ /* 0x000fe20000010000 */
[----:B------:R-:W-:Y:S01]  /*4100*/  FFMA.FTZ R9, R14, R9, 0.48089820146560668945 ;  /* 0x3ef6384a0e097423 */ /* 0x000fe20000010009 */
[C---:B------:R-:W-:Y:S01]  /*4110*/  FFMA.FTZ R12, R11.reuse, R12, 0.1716887056827545166 ;  /* 0x3e2fcf2a0b0c7423 */ /* 0x040fe2000001000c */
[----:B------:R-:W-:Y:S01]  /*4120*/  FFMA.FTZ R3, R6, R3, -0.72134751081466674805 ;  /* 0xbf38aa3b06037423 */ /* 0x000fe20000010003 */
[----:B------:R-:W-:Y:S02]  /*4130*/  IMAD R17, R26, 0x8, R16 ;  /* 0x000000081a117824 */ /* 0x000fe400078e0210 */
[----:B------:R-:W-:Y:S01]  /*4140*/  FFMA.FTZ R9, R14, R9, -0.72134751081466674805 ;  /* 0xbf38aa3b0e097423 */ /* 0x000fe20000010009 */
[----:B------:R-:W-:Y:S01]  /*4150*/  FFMA.FTZ R12, R11, R12, -0.17900948226451873779 ;  /* 0xbe374e430b0c7423 */ /* 0x000fe2000001000c */
[----:B------:R-:W-:Y:S01]  /*4160*/  FMUL R0, R7, R0 ;  /* 0x0000000007007220 */ /* 0x000fe20000400000 */
[----:B------:R-:W-:Y:S01]  /*4170*/  FMUL R3, R6, R3 ;  /* 0x0000000306037220 */ /* 0x000fe20000400000 */
[----:B------:R-:W-:Y:S01]  /*4180*/  FMUL R9, R14, R9 ;  /* 0x000000090e097220 */ /* 0x000fe20000400000 */
[----:B------:R-:W-:Y:S01]  /*4190*/  FFMA.FTZ R12, R11, R12, 0.20512372255325317383 ;  /* 0x3e520bf40b0c7423 */ /* 0x000fe2000001000c */
[----:B--2---:R-:W-:Y:S01]  /*41a0*/  LEA R18, R26, R17, 0x3 ;  /* 0x000000111a127211 */ /* 0x004fe200078e18ff */
[----:B------:R-:W-:Y:S01]  /*41b0*/  FMUL R0, R7, R0 ;  /* 0x0000000007007220 */ /* 0x000fe20000400000 */
[----:B------:R-:W-:Y:S01]  /*41c0*/  FMUL R3, R6, R3 ;  /* 0x0000000306037220 */ /* 0x000fe20000400000 */
[----:B------:R-:W-:Y:S01]  /*41d0*/  FFMA.FTZ R12, R11, R12, -0.24046532809734344482 ;  /* 0xbe763c8b0b0c7423 */ /* 0x000fe2000001000c */
[----:B------:R-:W-:Y:S01]  /*41e0*/  FMUL R9, R14, R9 ;  /* 0x000000090e097220 */ /* 0x000fe20000400000 */
[----:B------:R-:W-:Y:S01]  /*41f0*/  FFMA.FTZ R7, R7, 1.4426950216293334961, R0 ;  /* 0x3fb8aa3b07077823 */ /* 0x000fe20000010000 */
[----:B------:R-:W-:-:S02]  /*4200*/  IMAD R19, R26, 0x8, R18 ;  /* 0x000000081a137824 */ /* 0x000fc400078e0212 */
[C---:B------:R-:W-:Y:S01]  /*4210*/  FFMA.FTZ R12, R11.reuse, R12, 0.28857114911079406738 ;  /* 0x3e93bf990b0c7423 */ /* 0x040fe2000001000c */
[----:B------:R-:W-:Y:S01]  /*4220*/  ISETP.GE.U32.AND P6, PT, R32, 0x7f800000, PT ;  /* 0x7f8000002000780c */ /* 0x000fe20003fc6070 */
[----:B------:R-:W-:Y:S01]  /*4230*/  FFMA.FTZ R6, R6, 1.4426950216293334961, R3 ;  /* 0x3fb8aa3b06067823 */ /* 0x000fe20000010003 */
[----:B------:R-:W-:Y:S01]  /*4240*/  FFMA.FTZ R14, R14, 1.4426950216293334961, R9 ;  /* 0x3fb8aa3b0e0e7823 */ /* 0x000fe20000010009 */
[C---:B------:R-:W-:Y:S01]  /*4250*/  FFMA.FTZ R12, R11.reuse, R12, -0.36067417263984680176 ;  /* 0xbeb8aa490b0c7423 */ /* 0x040fe2000001000c */
[----:B------:R-:W-:Y:S01]  /*4260*/  FADD R3, R8, R7 ;  /* 0x0000000708037221 */ /* 0x000fe20000000000 */
[C---:B------:R-:W-:Y:S01]  /*4270*/  IMAD R21, R26.reuse, 0x8, R19 ;  /* 0x000000081a157824 */ /* 0x040fe200078e0213 */
[----:B------:R-:W0:Y:S01]  /*4280*/  LDC.64 R8, c[0x0][0x228] ;  /* 0x00008a00ff087b82 */ /* 0x000e220000000a00 */
[----:B------:R-:W-:Y:S01]  /*4290*/  FFMA.FTZ R12, R11, R12, 0.48089820146560668945 ;  /* 0x3ef6384a0b0c7423 */ /* 0x000fe2000001000c */
[----:B------:R-:W-:Y:S01]  /*42a0*/  FADD R0, R5, R6 ;  /* 0x0000000605007221 */ /* 0x000fe20000000000 */
[----:B------:R-:W-:Y:S01]  /*42b0*/  IMAD R23, R26, 0x8, R21 ;  /* 0x000000081a177824 */ /* 0x000fe200078e0215 */
[----:B------:R-:W-:Y:S01]  /*42c0*/  ISETP.GE.U32.AND P4, PT, R34, 0x7f800000, PT ;  /* 0x7f8000002200780c */ /* 0x000fe20003f86070 */
[C---:B------:R-:W-:Y:S01]  /*42d0*/  FFMA.FTZ R12, R11.reuse, R12, -0.72134751081466674805 ;  /* 0xbf38aa3b0b0c7423 */ /* 0x040fe2000001000c */
[----:B------:R-:W-:Y:S01]  /*42e0*/  @P1 IMAD.MOV.U32 R5, RZ, RZ, 0x7f800000 ;  /* 0x7f800000ff051424 */ /* 0x000fe200078e00ff */
[----:B------:R-:W1:Y:S01]  /*42f0*/  LDS R43, [R4+UR6] ;  /* 0x00000006042b7984 */ /* 0x000e620008000800 */
[----:B------:R-:W-:Y:S01]  /*4300*/  LEA R25, R26, R23, 0x3 ;  /* 0x000000171a197211 */ /* 0x000fe200078e18ff */
[----:B------:R-:W-:Y:S01]  /*4310*/  FMUL R12, R11, R12 ;  /* 0x0000000c0b0c7220 */ /* 0x000fe20000400000 */
[----:B------:R-:W-:Y:S01]  /*4320*/  @P1 FFMA.FTZ R0, R30, R5, +INF ;  /* 0x7f8000001e001423 */ /* 0x000fe20000010005 */
[----:B------:R-:W2:Y:S01]  /*4330*/  LDS R45, [R4+UR6+0x100] ;  /* 0x00010006042d7984 */ /* 0x000ea20008000800 */
[----:B------:R-:W-:-:S02]  /*4340*/  @P6 IMAD.MOV.U32 R5, RZ, RZ, 0x7f800000 ;  /* 0x7f800000ff056424 */ /* 0x000fc400078e00ff */
[C---:B------:R-:W-:Y:S01]  /*4350*/  FMUL R12, R11.reuse, R12 ;  /* 0x0000000c0b0c7220 */ /* 0x040fe20000400000 */
[----:B------:R-:W-:Y:S01]  /*4360*/  IMAD R27, R26, 0x8, R25 ;  /* 0x000000081a1b7824 */ /* 0x000fe200078e0219 */
[----:B------:R-:W3:Y:S01]  /*4370*/  LDS R47, [R4+UR6+0x200] ;  /* 0x00020006042f7984 */ /* 0x000ee20008000800 */
[----:B------:R-:W-:Y:S01]  /*4380*/  @P6 FFMA.FTZ R3, R32, R5, +INF ;  /* 0x7f80000020036423 */ /* 0x000fe20000010005 */
[----:B------:R-:W-:Y:S01]  /*4390*/  FFMA.FTZ R11, R11, 1.4426950216293334961, R12 ;  /* 0x3fb8aa3b0b0b7823 */ /* 0x000fe2000001000c */
[----:B------:R-:W-:Y:S01]  /*43a0*/  ISETP.GE.U32.AND P5, PT, R59, 0x7f800000, PT ;  /* 0x7f8000003b00780c */ /* 0x000fe20003fa6070 */
[----:B------:R-:W4:Y:S01]  /*43b0*/  LDS R49, [R4+UR6+0x300] ;  /* 0x0003000604317984 */ /* 0x000f220008000800 */
[----:B------:R-:W-:Y:S02]  /*43c0*/  IMAD R5, R2, UR5, RZ ;  /* 0x0000000502057c24 */ /* 0x000fe4000f8e02ff */
[----:B------:R-:W-:Y:S01]  /*43d0*/  FADD R36, R10, R11 ;  /* 0x0000000b0a247221 */ /* 0x000fe20000000000 */
[C---:B------:R-:W-:Y:S01]  /*43e0*/  IMAD R28, R26.reuse, 0x8, R27 ;  /* 0x000000081a1c7824 */ /* 0x040fe200078e021b */
[----:B------:R-:W5:Y:S01]  /*43f0*/  LDS R51, [R4+UR6+0x400] ;  /* 0x0004000604337984 */ /* 0x000f620008000800 */
[----:B------:R-:W-:Y:S01]  /*4400*/  @P4 IMAD.MOV.U32 R11, RZ, RZ, 0x7f800000 ;  /* 0x7f800000ff0b4424 */ /* 0x000fe200078e00ff */
[----:B------:R-:W-:Y:S01]  /*4410*/  UIMAD.WIDE UR4, UR4, 0x2, URZ ;  /* 0x00000002040478a5 */ /* 0x000fe2000f8e023f */
[C---:B------:R-:W-:Y:S01]  /*4420*/  IMAD.SHL.U32 R7, R5.reuse, 0x2, RZ ;  /* 0x0000000205077824 */ /* 0x040fe200078e00ff */
[----:B------:R-:W5:Y:S01]  /*4430*/  LDS R53, [R4+UR6+0x500] ;  /* 0x0005000604357984 */ /* 0x000f620008000800 */
[----:B------:R-:W-:Y:S01]  /*4440*/  LEA R29, R26, R28, 0x3 ;  /* 0x0000001c1a1d7211 */ /* 0x000fe200078e18ff */
[C---:B------:R-:W-:Y:S01]  /*4450*/  @P4 FFMA.FTZ R36, R34.reuse, R11, +INF ;  /* 0x7f80000022244423 */ /* 0x040fe2000001000b */
[----:B------:R-:W-:Y:S01]  /*4460*/  FSETP.NEU.AND P1, PT, R34, RZ, PT ;  /* 0x000000ff2200720b */ /* 0x000fe20003f2d000 */
[----:B------:R-:W5:Y:S01]  /*4470*/  LDS R55, [R4+UR6+0x600] ;  /* 0x0006000604377984 */ /* 0x000f620008000800 */
[----:B------:R-:W-:Y:S01]  /*4480*/  IMAD.HI R6, R5, 0x2, RZ ;  /* 0x0000000205067827 */ /* 0x000fe200078e02ff */
[----:B0-----:R-:W-:-:S03]  /*4490*/  IADD3 R34, P4, P6, R7, UR8, R8 ;  /* 0x0000000807227c10 */ /* 0x001fc6000fe9e008 */
[----:B------:R-:W-:Y:S01]  /*44a0*/  FADD R37, R15, R14 ;  /* 0x0000000e0f257221 */ /* 0x000fe20000000000 */
[----:B------:R-:W0:Y:S01]  /*44b0*/  LDS R57, [R4+UR6+0x700] ;  /* 0x0007000604397984 */ /* 0x000e220008000800 */
[----:B------:R-:W-:Y:S01]  /*44c0*/  IMAD R31, R26, 0x8, R29 ;  /* 0x000000081a1f7824 */ /* 0x000fe200078e021d */
[----:B------:R-:W-:Y:S01]  /*44d0*/  IADD3.X R42, R6, UR5, R9, P4, P6 ;  /* 0x00000005062a7c10 */ /* 0x000fe2000a7ec409 */
[----:B------:R-:W-:Y:S01]  /*44e0*/  @P5 IMAD.MOV.U32 R10, RZ, RZ, 0x7f800000 ;  /* 0x7f800000ff0a5424 */ /* 0x000fe200078e00ff */
[-C--:B------:R-:W-:Y:S01]  /*44f0*/  LEA R6, P4, R13, R34.reuse, 0x1 ;  /* 0x000000220d067211 */ /* 0x080fe200078808ff */
[----:B------:R-:W-:Y:S01]  /*4500*/  IMAD R33, R26, 0x8, R31 ;  /* 0x000000081a217824 */ /* 0x000fe200078e021f */
[----:B------:R-:W-:Y:S01]  /*4510*/  LEA R8, P6, R16, R34, 0x1 ;  /* 0x0000002210087211 */ /* 0x000fe200078c08ff */
[----:B------:R-:W-:Y:S01]  /*4520*/  @P5 FFMA.FTZ R37, R59, R10, +INF ;  /* 0x7f8000003b255423 */ /* 0x000fe2000001000a */
[----:B------:R-:W-:Y:S01]  /*4530*/  LEA R10, P5, R17, R34, 0x1 ;  /* 0x00000022110a7211 */ /* 0x000fe200078a08ff */
[----:B------:R-:W-:Y:S01]  /*4540*/  ULDC UR4, c[0x0][0x27c] ;  /* 0x00009f0000047ab9 */ /* 0x000fe20000000800 */
[----:B------:R-:W-:Y:S01]  /*4550*/  LEA.HI.X.SX32 R7, R13, R42, 0x1, P4 ;  /* 0x0000002a0d077211 */ /* 0x000fe200020f0eff */
[----:B------:R-:W-:Y:S01]  /*4560*/  UIMAD UR4, UR7, UR4, URZ ;  /* 0x00000004070472a4 */ /* 0x000fe2000f8e023f */
[----:B------:R-:W-:-:S02]  /*4570*/  LEA R12, P4, R18, R34, 0x1 ;  /* 0x00000022120c7211 */ /* 0x000fc400078808ff */
[----:B------:R-:W-:Y:S01]  /*4580*/  LEA.HI.X.SX32 R9, R16, R42, 0x1, P6 ;  /* 0x0000002a10097211 */ /* 0x000fe200030f0eff */
[----:B-1----:R-:W-:Y:S01]  /*4590*/  STG.E.U16 desc[UR10][R6.64], R43 ;  /* 0x0000002b06007986 */ /* 0x002fe2000c10150a */
[----:B------:R-:W-:Y:S01]  /*45a0*/  LEA R35, R26, R33, 0x3 ;  /* 0x000000211a237211 */ /* 0x000fe200078e18ff */
[----:B------:R-:W-:Y:S01]  /*45b0*/  USHF.L.U32 UR7, UR4, 0x2, URZ ;  /* 0x0000000204077899 */ /* 0x000fe2000800063f */
[----:B------:R-:W-:Y:S01]  /*45c0*/  LEA R14, P6, R19, R34, 0x1 ;  /* 0x00000022130e7211 */ /* 0x000fe200078c08ff */
[----:B--2---:R-:W-:Y:S01]  /*45d0*/  STG.E.U16 desc[UR10][R8.64], R45 ;  /* 0x0000002d08007986 */ /* 0x004fe2000c10150a */
[----:B------:R-:W-:Y:S01]  /*45e0*/  LEA.HI.X.SX32 R11, R17, R42, 0x1, P5 ;  /* 0x0000002a110b7211 */ /* 0x000fe200028f0eff */
[----:B------:R-:W-:Y:S01]  /*45f0*/  UIMAD.WIDE UR4, UR4, 0x4, URZ ;  /* 0x00000004040478a5 */ /* 0x000fe2000f8e023f */
[----:B------:R-:W-:Y:S02]  /*4600*/  LEA R16, P5, R21, R34, 0x1 ;  /* 0x0000002215107211 */ /* 0x000fe400078a08ff */
[----:B------:R-:W-:Y:S01]  /*4610*/  LEA.HI.X.SX32 R13, R18, R42, 0x1, P4 ;  /* 0x0000002a120d7211 */ /* 0x000fe200020f0eff */
[----:B---3--:R-:W-:Y:S01]  /*4620*/  STG.E.U16 desc[UR10][R10.64], R47 ;  /* 0x0000002f0a007986 */ /* 0x008fe2000c10150a */
[----:B------:R-:W-:-:S02]  /*4630*/  LEA R18, P4, R23, R34, 0x1 ;  /* 0x0000002217127211 */ /* 0x000fc400078808ff */
[C---:B------:R-:W-:Y:S01]  /*4640*/  LEA R38, R26.reuse, R35, 0x3 ;  /* 0x000000231a267211 */ /* 0x040fe200078e18ff */
[----:B----4-:R1:W-:Y:S01]  /*4650*/  STG.E.U16 desc[UR10][R12.64], R49 ;  /* 0x000000310c007986 */ /* 0x0103e2000c10150a */
[----:B------:R-:W-:Y:S02]  /*4660*/  LEA.HI.X.SX32 R15, R19, R42, 0x1, P6 ;  /* 0x0000002a130f7211 */ /* 0x000fe400030f0eff */
[----:B------:R-:W-:Y:S01]  /*4670*/  LEA R20, P6, R25, R34, 0x1 ;  /* 0x0000002219147211 */ /* 0x000fe200078c08ff */
[----:B------:R-:W-:Y:S01]  /*4680*/  IMAD R39, R26, 0x8, R38 ;  /* 0x000000081a277824 */ /* 0x000fe200078e0226 */
[----:B------:R-:W-:Y:S01]  /*4690*/  LEA.HI.X.SX32 R17, R21, R42, 0x1, P5 ;  /* 0x0000002a15117211 */ /* 0x000fe200028f0eff */
[----:B-----5:R2:W-:Y:S01]  /*46a0*/  STG.E.U16 desc[UR10][R14.64], R51 ;  /* 0x000000330e007986 */ /* 0x0205e2000c10150a */
[----:B------:R-:W-:Y:S02]  /*46b0*/  LEA R22, P5, R27, R34, 0x1 ;  /* 0x000000221b167211 */ /* 0x000fe400078a08ff */
[----:B------:R-:W-:Y:S01]  /*46c0*/  LEA.HI.X.SX32 R19, R23, R42, 0x1, P4 ;  /* 0x0000002a17137211 */ /* 0x000fe200020f0eff */
[----:B------:R3:W-:Y:S01]  /*46d0*/  STG.E.U16 desc[UR10][R16.64], R53 ;  /* 0x0000003510007986 */ /* 0x0007e2000c10150a */
[----:B------:R-:W-:Y:S01]  /*46e0*/  LEA R24, P4, R28, R34, 0x1 ;  /* 0x000000221c187211 */ /* 0x000fe200078808ff */
[----:B-1----:R-:W1:Y:S01]  /*46f0*/  LDC.64 R12, c[0x0][0x230] ;  /* 0x00008c00ff0c7b82 */ /* 0x002e620000000a00 */
[----:B------:R-:W-:Y:S01]  /*4700*/  LEA.HI.X.SX32 R21, R25, R42, 0x1, P6 ;  /* 0x0000002a19157211 */ /* 0x000fe200030f0eff */
[----:B------:R-:W-:Y:S01]  /*4710*/  STG.E.U16 desc[UR10][R18.64], R55 ;  /* 0x0000003712007986 */ /* 0x000fe2000c10150a */
[----:B------:R-:W-:-:S02]  /*4720*/  LEA R26, P6, R29, R34, 0x1 ;  /* 0x000000221d1a7211 */ /* 0x000fc400078c08ff */
[----:B------:R-:W-:Y:S01]  /*4730*/  LEA.HI.X.SX32 R23, R27, R42, 0x1, P5 ;  /* 0x0000002a1b177211 */ /* 0x000fe200028f0eff */
[----:B0-----:R-:W-:Y:S01]  /*4740*/  STG.E.U16 desc[UR10][R20.64], R57 ;  /* 0x0000003914007986 */ /* 0x001fe2000c10150a */
[----:B------:R-:W-:Y:S02]  /*4750*/  LEA R4, P5, R31, R34, 0x1 ;  /* 0x000000221f047211 */ /* 0x000fe400078a08ff */
[----:B------:R-:W-:Y:S02]  /*4760*/  LEA.HI.X.SX32 R25, R28, R42, 0x1, P4 ;  /* 0x0000002a1c197211 */ /* 0x000fe400020f0eff */
[----:B------:R-:W-:Y:S02]  /*4770*/  LEA R28, P4, R33, R34, 0x1 ;  /* 0x00000022211c7211 */ /* 0x000fe400078808ff */
[----:B------:R-:W-:Y:S02]  /*4780*/  FSETP.NEU.AND P3, PT, R30, RZ, PT ;  /* 0x000000ff1e00720b */ /* 0x000fe40003f6d000 */
[----:B------:R-:W-:-:S02]  /*4790*/  LEA.HI.X.SX32 R27, R29, R42, 0x1, P6 ;  /* 0x0000002a1d1b7211 */ /* 0x000fc400030f0eff */
[----:B------:R-:W-:Y:S02]  /*47a0*/  PRMT R11, R43, 0x7632, R11 ;  /* 0x000076322b0b7816 */ /* 0x000fe4000000000b */
[----:B------:R-:W-:Y:S02]  /*47b0*/  FSETP.NEU.AND P2, PT, R32, RZ, PT ;  /* 0x000000ff2000720b */ /* 0x000fe40003f4d000 */
[----:B------:R-:W-:Y:S01]  /*47c0*/  LEA R30, P6, R35, R34, 0x1 ;  /* 0x00000022231e7211 */ /* 0x000fe200078c08ff */
[----:B------:R-:W-:Y:S01]  /*47d0*/  STG.E.U16 desc[UR10][R22.64], R11 ;  /* 0x0000000b16007986 */ /* 0x000fe2000c10150a */
[----:B------:R-:W-:Y:S02]  /*47e0*/  LEA.HI.X.SX32 R5, R31, R42, 0x1, P5 ;  /* 0x0000002a1f057211 */ /* 0x000fe400028f0eff */
[----:B------:R-:W-:Y:S02]  /*47f0*/  PRMT R7, R45, 0x7632, R7 ;  /* 0x000076322d077816 */ /* 0x000fe40000000007 */
[----:B------:R-:W-:-:S02]  /*4800*/  LEA R32, P5, R38, R34, 0x1 ;  /* 0x0000002226207211 */ /* 0x000fc400078a08ff */
[----:B------:R-:W-:Y:S01]  /*4810*/  LEA.HI.X.SX32 R29, R33, R42, 0x1, P4 ;  /* 0x0000002a211d7211 */ /* 0x000fe200020f0eff */
[----:B------:R-:W-:Y:S01]  /*4820*/  STG.E.U16 desc[UR10][R24.64], R7 ;  /* 0x0000000718007986 */ /* 0x000fe2000c10150a */
[----:B------:R-:W-:Y:S02]  /*4830*/  PRMT R9, R47, 0x7632, R9 ;  /* 0x000076322f097816 */ /* 0x000fe40000000009 */
[----:B------:R-:W-:Y:S02]  /*4840*/  LEA R34, P4, R39, R34, 0x1 ;  /* 0x0000002227227211 */ /* 0x000fe400078808ff */
[----:B------:R-:W-:Y:S01]  /*4850*/  PRMT R10, R49, 0x7632, R10 ;  /* 0x00007632310a7816 */ /* 0x000fe2000000000a */
[----:B------:R0:W-:Y:S01]  /*4860*/  STG.E.U16 desc[UR10][R26.64], R9 ;  /* 0x000000091a007986 */ /* 0x0001e2000c10150a */
[----:B--2---:R-:W-:Y:S02]  /*4870*/  PRMT R14, R51, 0x7632, R14 ;  /* 0x00007632330e7816 */ /* 0x004fe4000000000e */
[----:B------:R-:W-:Y:S01]  /*4880*/  LEA.HI.X.SX32 R31, R35, R42, 0x1, P6 ;  /* 0x0000002a231f7211 */ /* 0x000fe200030f0eff */
[----:B------:R2:W-:Y:S01]  /*4890*/  STG.E.U16 desc[UR10][R4.64], R10 ;  /* 0x0000000a04007986 */ /* 0x0005e2000c10150a */
[----:B------:R-:W-:-:S02]  /*48a0*/  PRMT R15, R53, 0x7632, R15 ;  /* 0x00007632350f7816 */ /* 0x000fc4000000000f */
[-C--:B------:R-:W-:Y:S01]  /*48b0*/  LEA.HI.X.SX32 R33, R38, R42.reuse, 0x1, P5 ;  /* 0x0000002a26217211 */ /* 0x080fe200028f0eff */
[----:B------:R4:W-:Y:S01]  /*48c0*/  STG.E.U16 desc[UR10][R28.64], R14 ;  /* 0x0000000e1c007986 */ /* 0x0009e2000c10150a */
[----:B---3--:R-:W-:Y:S02]  /*48d0*/  PRMT R16, R55, 0x7632, R16 ;  /* 0x0000763237107816 */ /* 0x008fe40000000010 */
[----:B------:R-:W-:Y:S01]  /*48e0*/  LEA.HI.X.SX32 R35, R39, R42, 0x1, P4 ;  /* 0x0000002a27237211 */ /* 0x000fe200020f0eff */
[----:B------:R4:W-:Y:S01]  /*48f0*/  STG.E.U16 desc[UR10][R30.64], R15 ;  /* 0x0000000f1e007986 */ /* 0x0009e2000c10150a */
[----:B------:R-:W-:Y:S02]  /*4900*/  PRMT R17, R57, 0x7632, R17 ;  /* 0x0000763239117816 */ /* 0x000fe40000000011 */
[----:B------:R-:W-:Y:S01]  /*4910*/  FSETP.NEU.AND P6, PT, R59, RZ, PT ;  /* 0x000000ff3b00720b */ /* 0x000fe20003fcd000 */
[----:B------:R4:W-:Y:S01]  /*4920*/  STG.E.U16 desc[UR10][R32.64], R16 ;  /* 0x0000001020007986 */ /* 0x0009e2000c10150a */
[----:B------:R-:W-:-:S02]  /*4930*/  FSEL R6, R0, -INF , P3 ;  /* 0xff80000000067808 */ /* 0x000fc40001800000 */
[----:B------:R-:W-:Y:S01]  /*4940*/  FSEL R0, R3, -INF , P2 ;  /* 0xff80000003007808 */ /* 0x000fe20001000000 */
[----:B------:R4:W-:Y:S01]  /*4950*/  STG.E.U16 desc[UR10][R34.64], R17 ;  /* 0x0000001122007986 */ /* 0x0009e2000c10150a */
[----:B------:R-:W-:Y:S01]  /*4960*/  FSEL R3, R36, -INF , P1 ;  /* 0xff80000024037808 */ /* 0x000fe20000800000 */
[----:B------:R-:W-:Y:S01]  /*4970*/  FFMA R8, R6, 0.69314718246459960938, R135 ;  /* 0x3f31721806087823 */ /* 0x000fe20000000087 */
[----:B------:R-:W-:Y:S01]  /*4980*/  FSEL R37, R37, -INF , P6 ;  /* 0xff80000025257808 */ /* 0x000fe20003000000 */
[----:B0-----:R-:W-:Y:S01]  /*4990*/  FFMA R9, R0, 0.69314718246459960938, R161 ;  /* 0x3f31721800097823 */ /* 0x001fe200000000a1 */
[----:B------:R-:W-:Y:S01]  /*49a0*/  LEA R40, R40, UR6, 0x2 ;  /* 0x0000000628287c11 */ /* 0x000fe2000f8e10ff */
[----:B--2---:R-:W-:Y:S01]  /*49b0*/  FFMA R10, R3, 0.69314718246459960938, R160 ;  /* 0x3f317218030a7823 */ /* 0x004fe200000000a0 */
[C---:B------:R-:W-:Y:S02]  /*49c0*/  IMAD.SHL.U32 R3, R2.reuse, 0x4, RZ ;  /* 0x0000000402037824 */ /* 0x040fe400078e00ff */
[----:B------:R-:W-:Y:S01]  /*49d0*/  FFMA R11, R37, 0.69314718246459960938, R164 ;  /* 0x3f317218250b7823 */ /* 0x000fe200000000a4 */
[----:B------:R-:W-:Y:S01]  /*49e0*/  BAR.SYNC.DEFER_BLOCKING 0x0 ;  /* 0x0000000000007b1d */ /* 0x000fe20000010000 */
[----:B------:R-:W-:Y:S01]  /*49f0*/  IMAD.HI R0, R2, 0x4, RZ ;  /* 0x0000000402007827 */ /* 0x000fe200078e02ff */
[----:B-1----:R-:W-:-:S04]  /*4a00*/  IADD3 R2, P1, P2, R3, UR7, R12 ;  /* 0x0000000703027c10 */ /* 0x002fc8000fa3e00c */
[----:B------:R-:W-:Y:S01]  /*4a10*/  IADD3.X R3, R0, UR5, R13, P1, P2 ;  /* 0x0000000500037c10 */ /* 0x000fe20008fe440d */
[----:B------:R4:W-:Y:S01]  /*4a20*/  STS.128 [R40], R8 ;  /* 0x0000000828007388 */ /* 0x0009e20000000c00 */
[----:B------:R-:W-:Y:S06]  /*4a30*/  BAR.SYNC.DEFER_BLOCKING 0x0 ;  /* 0x0000000000007b1d */ /* 0x000fec0000010000 */
[----:B------:R-:W-:Y:S05]  /*4a40*/  @P0 EXIT ;  /* 0x000000000000094d */ /* 0x000fea0003800000 */
[----:B------:R-:W0:Y:S04]  /*4a50*/  LDS R41, [R41] ;  /* 0x0000000029297984 */ /* 0x000e280000000800 */
[----:B0-----:R-:W-:Y:S01]  /*4a60*/  STG.E desc[UR10][R2.64], R41 ;  /* 0x0000002902007986 */ /* 0x001fe2000c10190a */
[----:B------:R-:W-:Y:S05]  /*4a70*/  EXIT ;  /* 0x000000000000794d */ /* 0x000fea0003800000 */
.L_x_2:
[----:B------:R-:W-:-:S00]  /*4a80*/  BRA `(.L_x_2) ;  /* 0xfffffffc00fc7947 */ /* 0x000fc0000383ffff */
[----:B------:R-:W-:-:S00]  /*4a90*/  NOP ;  /* 0x0000000000007918 */ /* 0x000fc00000000000 */
        /* <DEDUP_REMOVED lines=14> */
.L_x_3:


//--------------------- .nv.global.init           --------------------------
	.section	.nv.global.init,"aw",@progbits
.nv.global.init:
	.type		_$_str,@object
	.size		_$_str,(.L_0 - _$_str)
_$_str:
        /*0000*/ 	.byte	0x5f, 0x5f, 0x43, 0x55, 0x44, 0x41, 0x5f, 0x46, 0x54, 0x5a, 0x00
.L_0:


//--------------------- .nv.shared.attn_fwd       --------------------------
	.section	.nv.shared.attn_fwd,"aw",@nobits
	.sectionflags	@""
	.align	16
	.zero		1024


//--------------------- .nv.shared.reserved.0     --------------------------
	.section	.nv.shared.reserved.0,"aw",@nobits
	.weak		__nv_reservedSMEM_offset_0_alias
	.size		__nv_reservedSMEM_offset_0_alias, 0, 0
	.other		__nv_reservedSMEM_offset_0_alias,@"STO_CUDA_RESERVED_SHARED STV_DEFAULT"
__nv_reservedSMEM_offset_0_alias:
	.zero		0


//--------------------- .nv.constant0.attn_fwd    --------------------------
	.section	.nv.constant0.attn_fwd,"a",@progbits
	.sectionflags	@""
	.align	4
.nv.constant0.attn_fwd:
	.zero		664


//--------------------- SYMBOLS --------------------------

	.type		.nv.reservedSmem.offset0,@object
	.size		.nv.reservedSmem.offset0,0x4
